def attn_fwd(
    Q,
    K,
    V,
    Out,
    Lse,
    sm_scale,
    stride_qz,
    stride_qh,
    stride_qm,
    stride_qk,
    stride_kz,
    stride_kh,
    stride_kn,
    stride_kk,
    stride_vz,
    stride_vh,
    stride_vn,
    stride_vk,
    stride_oz,
    stride_oh,
    stride_om,
    stride_ok,
    seqlen_q,
    seqlen_k,
    BLOCK_M: tl.constexpr,
    BLOCK_N: tl.constexpr,
    HEAD_DIM: tl.constexpr,
    CAUSAL: tl.constexpr,
):
    start_m = tl.program_id(0)
    off_hz = tl.program_id(1)
    q_off = off_hz * stride_qh
    k_off = off_hz * stride_kh
    v_off = off_hz * stride_vh
    offs_m = start_m * BLOCK_M + tl.arange(0, BLOCK_M)
    offs_d = tl.arange(0, HEAD_DIM)
    offs_n = tl.arange(0, BLOCK_N)
    q_ptrs = Q + q_off + offs_m[:, None] * stride_qm + offs_d[None, :] * stride_qk
    k_ptrs = K + k_off + offs_d[:, None] * stride_kk + offs_n[None, :] * stride_kn
    v_ptrs = V + v_off + offs_n[:, None] * stride_vn + offs_d[None, :] * stride_vk
    m_i = tl.full([BLOCK_M], float("-inf"), dtype=tl.float32)
    l_i = tl.zeros([BLOCK_M], dtype=tl.float32) + 1.0
    acc = tl.zeros([BLOCK_M, HEAD_DIM], dtype=tl.float32)
    q = tl.load(q_ptrs)
    acc, l_i, m_i = _attn_fwd_inner(
        acc,
        l_i,
        m_i,
        q,
        k_ptrs,
        v_ptrs,
        sm_scale,
        stride_kn,
        stride_vn,
        start_m,
        seqlen_k,
        BLOCK_M,
        BLOCK_N,
        HEAD_DIM,
        CAUSAL,
    )
    acc = acc / l_i[:, None]
    lse = m_i + tl.math.log2(l_i) / 1.4426950408889634
    o_ptrs = (
        Out
        + off_hz * stride_oh
        + offs_m[:, None] * stride_om
        + offs_d[None, :] * stride_ok
    )
    tl.store(o_ptrs, acc.to(Out.dtype.element_ty))
    tl.store(Lse + off_hz * seqlen_q + offs_m, lse)

# config = {"BLOCK_M": 256, "BLOCK_N": 64, "HEAD_DIM": 64, "arch": "sm_100", "causal": false, "dtype": "fp8e4m3", "num_stages": 2, "num_warps": 16}
# arch = sm_100


// ===== COMPILED SASS (sm_100a) =====

	.target	sm_100a

	.elftype	@"ET_EXEC"


//--------------------- .note.nv.tkinfo           --------------------------
	.section	.note.nv.tkinfo,"",@"SHT_NOTE"
	.sectionflags	@"SHF_NOTE_NV_TKINFO"
	.tkinfo
        /*0018*/ 	.word	0x00000081
        /*0030*/ 	.string	""
        /*0030*/ 	.string	"ptxas-blackwell"
        /*0030*/ 	.string	"Cuda compilation tools, release 12.9, V12.9.86"
        /*0030*/ 	.string	"Build cuda_12.9.r12.9/compiler.36037853_0"
        /*0030*/ 	.string	"-v  -suppress-debug-info  -lineinfo  -arch sm_100a "



//--------------------- .note.nv.cuver            --------------------------
	.section	.note.nv.cuver,"",@"SHT_NOTE"
	.sectionflags	@"SHF_NOTE_NV_CUVER"
        /*0018*/ 	.short	0x0001
        /*001a*/ 	.short	0x0064
        /*001c*/ 	.short	0x0001
        /*001e*/ 	.short	0x0000
        /*0020*/ 	.short	0x0001
        /*0022*/ 	.short	0x0000


//--------------------- .nv.info                  --------------------------
	.section	.nv.info,"",@"SHT_CUDA_INFO"
	.align	4


	//----- nvinfo : EIATTR_REGCOUNT
	.align		4
        /*0000*/ 	.byte	0x04, 0x2f
        /*0002*/ 	.short	(.L_2 - .L_1)
	.align		4
.L_1:
        /*0004*/ 	.word	index@(attn_fwd)
        /*0008*/ 	.word	0x00000080


	//----- nvinfo : EIATTR_FRAME_SIZE
	.align		4
.L_2:
        /*000c*/ 	.byte	0x04, 0x11
        /*000e*/ 	.short	(.L_4 - .L_3)
	.align		4
.L_3:
        /*0010*/ 	.word	index@(attn_fwd)
        /*0014*/ 	.word	0x00000078


	//----- nvinfo : EIATTR_MIN_STACK_SIZE
	.align		4
.L_4:
        /*0018*/ 	.byte	0x04, 0x12
        /*001a*/ 	.short	(.L_6 - .L_5)
	.align		4
.L_5:
        /*001c*/ 	.word	index@(attn_fwd)
        /*0020*/ 	.word	0x00000078
.L_6:


//--------------------- .nv.info.attn_fwd         --------------------------
	.section	.nv.info.attn_fwd,"",@"SHT_CUDA_INFO"
	.sectionflags	@""
	.align	4


	//----- nvinfo : EIATTR_CUDA_API_VERSION
	.align		4
        /*0000*/ 	.byte	0x04, 0x37
        /*0002*/ 	.short	(.L_8 - .L_7)
.L_7:
        /*0004*/ 	.word	0x00000081


	//----- nvinfo : EIATTR_KPARAM_INFO
	.align		4
.L_8:
        /*0008*/ 	.byte	0x04, 0x17
        /*000a*/ 	.short	(.L_10 - .L_9)
.L_9:
        /*000c*/ 	.word	0x00000000
        /*0010*/ 	.short	0x0019
        /*0012*/ 	.short	0x0080
        /*0014*/ 	.byte	0x00, 0xf4, 0x21, 0x00


	//----- nvinfo : EIATTR_KPARAM_INFO
	.align		4
.L_10:
        /*0018*/ 	.byte	0x04, 0x17
        /*001a*/ 	.short	(.L_12 - .L_11)
.L_11:
        /*001c*/ 	.word	0x00000000
        /*0020*/ 	.short	0x0018
        /*0022*/ 	.short	0x0078
        /*0024*/ 	.byte	0x00, 0xf4, 0x21, 0x00


	//----- nvinfo : EIATTR_KPARAM_INFO
	.align		4
.L_12:
        /*0028*/ 	.byte	0x04, 0x17
        /*002a*/ 	.short	(.L_14 - .L_13)
.L_13:
        /*002c*/ 	.word	0x00000000
        /*0030*/ 	.short	0x0017
        /*0032*/ 	.short	0x0070
        /*0034*/ 	.byte	0x00, 0xf0, 0x11, 0x00


	//----- nvinfo : EIATTR_KPARAM_INFO
	.align		4
.L_14:
        /*0038*/ 	.byte	0x04, 0x17
        /*003a*/ 	.short	(.L_16 - .L_15)
.L_15:
        /*003c*/ 	.word	0x00000000
        /*0040*/ 	.short	0x0016
        /*0042*/ 	.short	0x006c
        /*0044*/ 	.byte	0x00, 0xf0, 0x11, 0x00


	//----- nvinfo : EIATTR_KPARAM_INFO
	.align		4
.L_16:
        /*0048*/ 	.byte	0x04, 0x17
        /*004a*/ 	.short	(.L_18 - .L_17)
.L_17:
        /*004c*/ 	.word	0x00000000
        /*0050*/ 	.short	0x0015
        /*0052*/ 	.short	0x0068
        /*0054*/ 	.byte	0x00, 0xf0, 0x11, 0x00


	//----- nvinfo : EIATTR_KPARAM_INFO
	.align		4
.L_18:
        /*0058*/ 	.byte	0x04, 0x17
        /*005a*/ 	.short	(.L_20 - .L_19)
.L_19:
        /*005c*/ 	.word	0x00000000
        /*0060*/ 	.short	0x0014
        /*0062*/ 	.short	0x0064
        /*0064*/ 	.byte	0x00, 0xf0, 0x11, 0x00


	//----- nvinfo : EIATTR_KPARAM_INFO
	.align		4
.L_20:
        /*0068*/ 	.byte	0x04, 0x17
        /*006a*/ 	.short	(.L_22 - .L_21)
.L_21:
        /*006c*/ 	.word	0x00000000
        /*0070*/ 	.short	0x0013
        /*0072*/ 	.short	0x0060
        /*0074*/ 	.byte	0x00, 0xf0, 0x11, 0x00


	//----- nvinfo : EIATTR_KPARAM_INFO
	.align		4
.L_22:
        /*0078*/ 	.byte	0x04, 0x17
        /*007a*/ 	.short	(.L_24 - .L_23)
.L_23:
        /*007c*/ 	.word	0x00000000
        /*0080*/ 	.short	0x0012
        /*0082*/ 	.short	0x005c
        /*0084*/ 	.byte	0x00, 0xf0, 0x11, 0x00


	//----- nvinfo : EIATTR_KPARAM_INFO
	.align		4
.L_24:
        /*0088*/ 	.byte	0x04, 0x17
        /*008a*/ 	.short	(.L_26 - .L_25)
.L_25:
        /*008c*/ 	.word	0x00000000
        /*0090*/ 	.short	0x0011
        /*0092*/ 	.short	0x0058
        /*0094*/ 	.byte	0x00, 0xf0, 0x11, 0x00


	//----- nvinfo : EIATTR_KPARAM_INFO
	.align		4
.L_26:
        /*0098*/ 	.byte	0x04, 0x17
        /*009a*/ 	.short	(.L_28 - .L_27)
.L_27:
        /*009c*/ 	.word	0x00000000
        /*00a0*/ 	.short	0x0010
        /*00a2*/ 	.short	0x0054
        /*00a4*/ 	.byte	0x00, 0xf0, 0x11, 0x00


	//----- nvinfo : EIATTR_KPARAM_INFO
	.align		4
.L_28:
        /*00a8*/ 	.byte	0x04, 0x17
        /*00aa*/ 	.short	(.L_30 - .L_29)
.L_29:
        /*00ac*/ 	.word	0x00000000
        /*00b0*/ 	.short	0x000f
        /*00b2*/ 	.short	0x0050
        /*00b4*/ 	.byte	0x00, 0xf0, 0x11, 0x00


	//----- nvinfo : EIATTR_KPARAM_INFO
	.align		4
.L_30:
        /*00b8*/ 	.byte	0x04, 0x17
        /*00ba*/ 	.short	(.L_32 - .L_31)
.L_31:
        /*00bc*/ 	.word	0x00000000
        /*00c0*/ 	.short	0x000e
        /*00c2*/ 	.short	0x004c
        /*00c4*/ 	.byte	0x00, 0xf0, 0x11, 0x00


	//----- nvinfo : EIATTR_KPARAM_INFO
	.align		4
.L_32:
        /*00c8*/ 	.byte	0x04, 0x17
        /*00ca*/ 	.short	(.L_34 - .L_33)
.L_33:
        /*00cc*/ 	.word	0x00000000
        /*00d0*/ 	.short	0x000d
        /*00d2*/ 	.short	0x0048
        /*00d4*/ 	.byte	0x00, 0xf0, 0x11, 0x00


	//----- nvinfo : EIATTR_KPARAM_INFO
	.align		4
.L_34:
        /*00d8*/ 	.byte	0x04, 0x17
        /*00da*/ 	.short	(.L_36 - .L_35)
.L_35:
        /*00dc*/ 	.word	0x00000000
        /*00e0*/ 	.short	0x000c
        /*00e2*/ 	.short	0x0044
        /*00e4*/ 	.byte	0x00, 0xf0, 0x11, 0x00


	//----- nvinfo : EIATTR_KPARAM_INFO
	.align		4
.L_36:
        /*00e8*/ 	.byte	0x04, 0x17
        /*00ea*/ 	.short	(.L_38 - .L_37)
.L_37:
        /*00ec*/ 	.word	0x00000000
        /*00f0*/ 	.short	0x000b
        /*00f2*/ 	.short	0x0040
        /*00f4*/ 	.byte	0x00, 0xf0, 0x11, 0x00


	//----- nvinfo : EIATTR_KPARAM_INFO
	.align		4
.L_38:
        /*00f8*/ 	.byte	0x04, 0x17
        /*00fa*/ 	.short	(.L_40 - .L_39)
.L_39:
        /*00fc*/ 	.word	0x00000000
        /*0100*/ 	.short	0x000a
        /*0102*/ 	.short	0x003c
        /*0104*/ 	.byte	0x00, 0xf0, 0x11, 0x00


	//----- nvinfo : EIATTR_KPARAM_INFO
	.align		4
.L_40:
        /*0108*/ 	.byte	0x04, 0x17
        /*010a*/ 	.short	(.L_42 - .L_41)
.L_41:
        /*010c*/ 	.word	0x00000000
        /*0110*/ 	.short	0x0009
        /*0112*/ 	.short	0x0038
        /*0114*/ 	.byte	0x00, 0xf0, 0x11, 0x00


	//----- nvinfo : EIATTR_KPARAM_INFO
	.align		4
.L_42:
        /*0118*/ 	.byte	0x04, 0x17
        /*011a*/ 	.short	(.L_44 - .L_43)
.L_43:
        /*011c*/ 	.word	0x00000000
        /*0120*/ 	.short	0x0008
        /*0122*/ 	.short	0x0034
        /*0124*/ 	.byte	0x00, 0xf0, 0x11, 0x00


	//----- nvinfo : EIATTR_KPARAM_INFO
	.align		4
.L_44:
        /*0128*/ 	.byte	0x04, 0x17
        /*012a*/ 	.short	(.L_46 - .L_45)
.L_45:
        /*012c*/ 	.word	0x00000000
        /*0130*/ 	.short	0x0007
        /*0132*/ 	.short	0x0030
        /*0134*/ 	.byte	0x00, 0xf0, 0x11, 0x00


	//----- nvinfo : EIATTR_KPARAM_INFO
	.align		4
.L_46:
        /*0138*/ 	.byte	0x04, 0x17
        /*013a*/ 	.short	(.L_48 - .L_47)
.L_47:
        /*013c*/ 	.word	0x00000000
        /*0140*/ 	.short	0x0006
        /*0142*/ 	.short	0x002c
        /*0144*/ 	.byte	0x00, 0xf0, 0x11, 0x00


	//----- nvinfo : EIATTR_KPARAM_INFO
	.align		4
.L_48:
        /*0148*/ 	.byte	0x04, 0x17
        /*014a*/ 	.short	(.L_50 - .L_49)
.L_49:
        /*014c*/ 	.word	0x00000000
        /*0150*/ 	.short	0x0005
        /*0152*/ 	.short	0x0028
        /*0154*/ 	.byte	0x00, 0xf0, 0x11, 0x00


	//----- nvinfo : EIATTR_KPARAM_INFO
	.align		4
.L_50:
        /*0158*/ 	.byte	0x04, 0x17
        /*015a*/ 	.short	(.L_52 - .L_51)
.L_51:
        /*015c*/ 	.word	0x00000000
        /*0160*/ 	.short	0x0004
        /*0162*/ 	.short	0x0020
        /*0164*/ 	.byte	0x00, 0xf4, 0x21, 0x00


	//----- nvinfo : EIATTR_KPARAM_INFO
	.align		4
.L_52:
        /*0168*/ 	.byte	0x04, 0x17
        /*016a*/ 	.short	(.L_54 - .L_53)
.L_53:
        /*016c*/ 	.word	0x00000000
        /*0170*/ 	.short	0x0003
        /*0172*/ 	.short	0x0018
        /*0174*/ 	.byte	0x00, 0xf4, 0x21, 0x00


	//----- nvinfo : EIATTR_KPARAM_INFO
	.align		4
.L_54:
        /*0178*/ 	.byte	0x04, 0x17
        /*017a*/ 	.short	(.L_56 - .L_55)
.L_55:
        /*017c*/ 	.word	0x00000000
        /*0180*/ 	.short	0x0002
        /*0182*/ 	.short	0x0010
        /*0184*/ 	.byte	0x00, 0xf4, 0x21, 0x00


	//----- nvinfo : EIATTR_KPARAM_INFO
	.align		4
.L_56:
        /*0188*/ 	.byte	0x04, 0x17
        /*018a*/ 	.short	(.L_58 - .L_57)
.L_57:
        /*018c*/ 	.word	0x00000000
        /*0190*/ 	.short	0x0001
        /*0192*/ 	.short	0x0008
        /*0194*/ 	.byte	0x00, 0xf4, 0x21, 0x00


	//----- nvinfo : EIATTR_KPARAM_INFO
	.align		4
.L_58:
        /*0198*/ 	.byte	0x04, 0x17
        /*019a*/ 	.short	(.L_60 - .L_59)
.L_59:
        /*019c*/ 	.word	0x00000000
        /*01a0*/ 	.short	0x0000
        /*01a2*/ 	.short	0x0000
        /*01a4*/ 	.byte	0x00, 0xf4, 0x21, 0x00


	//----- nvinfo : EIATTR_SPARSE_MMA_MASK
	.align		4
.L_60:
        /*01a8*/ 	.byte	0x03, 0x50
        /*01aa*/ 	.short	0x0000


	//----- nvinfo : EIATTR_MAXREG_COUNT
	.align		4
        /*01ac*/ 	.byte	0x03, 0x1b
        /*01ae*/ 	.short	0x0080


	//----- nvinfo : EIATTR_NUM_BARRIERS
	.align		4
        /*01b0*/ 	.byte	0x02, 0x4c
        /*01b2*/ 	.byte	0x01
	.zero		1


	//----- nvinfo : EIATTR_ANNOTATIONS
	.align		4
        /*01b4*/ 	.byte	0x04, 0x55
        /*01b6*/ 	.short	(.L_62 - .L_61)


	//   ....[0]....
.L_61:
        /*01b8*/ 	.word	0x00000001
        /*01bc*/ 	.byte	0x60, 0x14, 0x00, 0x00, 0x01, 0x00, 0x00, 0x00, 0x40, 0x15, 0x00, 0x00, 0x01, 0x00, 0x00, 0x00
        /* <DEDUP_REMOVED lines=27> */
        /*037c*/ 	.byte	0x00, 0x22, 0x00, 0x00, 0x01, 0x00, 0x00, 0x00, 0x10, 0x22, 0x00, 0x00


	//----- nvinfo : EIATTR_COOP_GROUP_MASK_REGIDS
	.align		4
.L_62:
        /*0388*/ 	.byte	0x04, 0x29
        /*038a*/ 	.short	(.L_64 - .L_63)


	//   ....[0]....
.L_63:
        /*038c*/ 	.word	0xffffffff


	//   ....[1]....
        /*0390*/ 	.word	0xffffffff


	//   ....[2]....
        /*0394*/ 	.word	0xffffffff


	//   ....[3]....
        /*0398*/ 	.word	0xffffffff


	//   ....[4]....
        /*039c*/ 	.word	0xffffffff


	//   ....[5]....
        /*03a0*/ 	.word	0xffffffff


	//   ....[6]....
        /*03a4*/ 	.word	0xffffffff


	//   ....[7]....
        /*03a8*/ 	.word	0xffffffff


	//   ....[8]....
        /*03ac*/ 	.word	0xffffffff


	//   ....[9]....
        /*03b0*/ 	.word	0xffffffff


	//   ....[10]....
        /*03b4*/ 	.word	0xffffffff


	//   ....[11]....
        /*03b8*/ 	.word	0xffffffff


	//   ....[12]....
        /*03bc*/ 	.word	0xffffffff


	//   ....[13]....
        /*03c0*/ 	.word	0xffffffff


	//   ....[14]....
        /*03c4*/ 	.word	0xffffffff


	//   ....[15]....
        /*03c8*/ 	.word	0xffffffff


	//   ....[16]....
        /*03cc*/ 	.word	0xffffffff


	//   ....[17]....
        /*03d0*/ 	.word	0xffffffff


	//   ....[18]....
        /*03d4*/ 	.word	0xffffffff


	//   ....[19]....
        /*03d8*/ 	.word	0xffffffff


	//   ....[20]....
        /*03dc*/ 	.word	0xffffffff


	//   ....[21]....
        /*03e0*/ 	.word	0xffffffff


	//   ....[22]....
        /*03e4*/ 	.word	0xffffffff


	//   ....[23]....
        /*03e8*/ 	.word	0xffffffff


	//----- nvinfo : EIATTR_COOP_GROUP_INSTR_OFFSETS
	.align		4
.L_64:
        /*03ec*/ 	.byte	0x04, 0x28
        /*03ee*/ 	.short	(.L_66 - .L_65)


	//   ....[0]....
.L_65:
        /*03f0*/ 	.word	0x00002a80


	//   ....[1]....
        /*03f4*/ 	.word	0x00002bc0


	//   ....[2]....
        /*03f8*/ 	.word	0x00002bd0


	//   ....[3]....
        /*03fc*/ 	.word	0x00002c00


	//   ....[4]....
        /*0400*/ 	.word	0x000031c0


	//   ....[5]....
        /*0404*/ 	.word	0x000031d0


	//   ....[6]....
        /*0408*/ 	.word	0x000031e0


	//   ....[7]....
        /*040c*/ 	.word	0x000031f0


	//   ....[8]....
        /*0410*/ 	.word	0x00003200


	//   ....[9]....
        /*0414*/ 	.word	0x00003210


	//   ....[10]....
        /*0418*/ 	.word	0x00003220


	//   ....[11]....
        /*041c*/ 	.word	0x00003230


	//   ....[12]....
        /*0420*/ 	.word	0x00003cd0


	//   ....[13]....
        /*0424*/ 	.word	0x00003cf0


	//   ....[14]....
        /*0428*/ 	.word	0x00003d10


	//   ....[15]....
        /*042c*/ 	.word	0x00003d30


	//   ....[16]....
        /*0430*/ 	.word	0x00003d40


	//   ....[17]....
        /*0434*/ 	.word	0x00003d50


	//   ....[18]....
        /*0438*/ 	.word	0x00003d60


	//   ....[19]....
        /*043c*/ 	.word	0x00003d70


	//   ....[20]....
        /*0440*/ 	.word	0x00003fe0


	//   ....[21]....
        /*0444*/ 	.word	0x00004000


	//   ....[22]....
        /*0448*/ 	.word	0x00004180


	//   ....[23]....
        /*044c*/ 	.word	0x000041a0


	//----- nvinfo : EIATTR_VRC_CTA_INIT_COUNT
	.align		4
.L_66:
        /*0450*/ 	.byte	0x02, 0x4a
	.zero		1
	.zero		1


	//----- nvinfo : EIATTR_EXIT_INSTR_OFFSETS
	.align		4
        /*0454*/ 	.byte	0x04, 0x1c
        /*0456*/ 	.short	(.L_68 - .L_67)


	//   ....[0]....
.L_67:
        /*0458*/ 	.word	0x000060e0


	//   ....[1]....
        /*045c*/ 	.word	0x00006110


	//----- nvinfo : EIATTR_REQNTID
	.align		4
.L_68:
        /*0460*/ 	.byte	0x04, 0x10
        /*0462*/ 	.short	(.L_70 - .L_69)
.L_69:
        /*0464*/ 	.word	0x00000200
        /*0468*/ 	.word	0x00000001
        /*046c*/ 	.word	0x00000001


	//----- nvinfo : EIATTR_CBANK_PARAM_SIZE
	.align		4
.L_70:
        /*0470*/ 	.byte	0x03, 0x19
        /*0472*/ 	.short	0x0088


	//----- nvinfo : EIATTR_PARAM_CBANK
	.align		4
        /*0474*/ 	.byte	0x04, 0x0a
        /*0476*/ 	.short	(.L_72 - .L_71)
	.align		4
.L_71:
        /*0478*/ 	.word	index@(.nv.constant0.attn_fwd)
        /*047c*/ 	.short	0x0380
        /*047e*/ 	.short	0x0088


	//----- nvinfo : EIATTR_SW_WAR
	.align		4
.L_72:
        /*0480*/ 	.byte	0x04, 0x36
        /*0482*/ 	.short	(.L_74 - .L_73)
.L_73:
        /*0484*/ 	.word	0x00000008
.L_74:


//--------------------- .nv.compat                --------------------------
	.section	.nv.compat,"",@"SHT_CUDA_COMPAT_INFO"
	.align	4
        /*0000*/ 	.byte	0x02, 0x02, 0x02, 0x00, 0x02, 0x05, 0x05, 0x00, 0x02, 0x03, 0x00, 0x00, 0x02, 0x06, 0x01, 0x00


//--------------------- .nv.callgraph             --------------------------
	.section	.nv.callgraph,"",@"SHT_CUDA_CALLGRAPH"
	.align	4
	.sectionentsize	8
	.align		4
        /*0000*/ 	.word	0x00000000
	.align		4
        /*0004*/ 	.word	0xffffffff
	.align		4
        /*0008*/ 	.word	0x00000000
	.align		4
        /*000c*/ 	.word	0xfffffffe
	.align		4
        /*0010*/ 	.word	0x00000000
	.align		4
        /*0014*/ 	.word	0xfffffffd
	.align		4
        /*0018*/ 	.word	0x00000000
	.align		4
        /*001c*/ 	.word	0xfffffffc


//--------------------- .nv.constant4             --------------------------
	.section	.nv.constant4,"a",@progbits
	.align	8
	.align		8
.nv.constant4:
        /*0000*/ 	.dword	_$_str


//--------------------- .text.attn_fwd            --------------------------
	.section	.text.attn_fwd,"ax",@progbits
	.align	128
        .global         attn_fwd
        .type           attn_fwd,@function
        .size           attn_fwd,(.L_x_3 - attn_fwd)
        .other          attn_fwd,@"STO_CUDA_ENTRY STV_DEFAULT"
attn_fwd:
.text.attn_fwd:
[----:B------:R-:W0:Y:S01]  /*0000*/  LDC R1, c[0x0][0x37c] ;  /* 0x0000df00ff017b82 */ /* 0x000e220000000800 */
[----:B------:R-:W1:Y:S07]  /*0010*/  S2R R6, SR_TID.X ;  /* 0x0000000000067919 */ /* 0x000e6e0000002100 */
[----:B------:R-:W2:Y:S01]  /*0020*/  LDC R5, c[0x0][0x3b8] ;  /* 0x0000ee00ff057b82 */ /* 0x000ea20000000800 */
[----:B------:R-:W3:Y:S01]  /*0030*/  LDCU.64 UR4, c[0x0][0x3b0] ;  /* 0x00007600ff0477ac */ /* 0x000ee20008000a00 */
[----:B0-----:R-:W-:Y:S01]  /*0040*/  VIADD R1, R1, 0xffffff88 ;  /* 0xffffff8801017836 */ /* 0x001fe20000000000 */
[----:B------:R-:W0:Y:S01]  /*0050*/  S2R R3, SR_CTAID.X ;  /* 0x0000000000037919 */ /* 0x000e220000002500 */
[----:B------:R-:W4:Y:S04]  /*0060*/  LDCU.64 UR10, c[0x0][0x358] ;  /* 0x00006b00ff0a77ac */ /* 0x000f280008000a00 */
[----:B------:R-:W3:Y:S01]  /*0070*/  S2UR UR7, SR_CTAID.Y ;  /* 0x00000000000779c3 */ /* 0x000ee20000002600 */
[----:B------:R-:W5:Y:S07]  /*0080*/  LDCU UR12, c[0x0][0x3f0] ;  /* 0x00007e00ff0c77ac */ /* 0x000f6e0008000800 */
[----:B------:R-:W4:Y:S01]  /*0090*/  LDC.64 R10, c[0x0][0x380] ;  /* 0x0000e000ff0a7b82 */ /* 0x000f220000000a00 */
[----:B-1----:R-:W-:Y:S01]  /*00a0*/  SHF.R.U32.HI R2, RZ, 0x8, R6 ;  /* 0x00000008ff027819 */ /* 0x002fe20000011606 */
[----:B---3--:R-:W-:Y:S01]  /*00b0*/  UIMAD UR4, UR7, UR4, URZ ;  /* 0x00000004070472a4 */ /* 0x008fe2000f8e02ff */
[----:B------:R-:W-:-:S02]  /*00c0*/  LOP3.LUT R0, R6, 0xff, RZ, 0xc0, !PT ;  /* 0x000000ff06007812 */ /* 0x000fc400078ec0ff */
[----:B------:R-:W-:-:S03]  /*00d0*/  SGXT.U32 R2, R2, 0x1 ;  /* 0x000000010202781a */ /* 0x000fc60000000000 */
[----:B0-----:R-:W-:Y:S02]  /*00e0*/  IMAD R7, R3, 0x100, R0 ;  /* 0x0000010003077824 */ /* 0x001fe400078e0200 */
[----:B--2---:R-:W-:Y:S02]  /*00f0*/  IMAD R4, R2, R5, RZ ;  /* 0x0000000502047224 */ /* 0x004fe400078e02ff */
[----:B------:R-:W-:Y:S01]  /*0100*/  IMAD R7, R7, UR5, RZ ;  /* 0x0000000507077c24 */ /* 0x000fe2000f8e02ff */
[----:B------:R-:W-:Y:S01]  /*0110*/  USHF.R.S32.HI UR5, URZ, 0x1f, UR4 ;  /* 0x0000001fff057899 */ /* 0x000fe20008011404 */
[----:B------:R-:W-:-:S03]  /*0120*/  IMAD R8, R5, 0x2, R4 ;  /* 0x0000000205087824 */ /* 0x000fc600078e0204 */
[----:B----4-:R-:W-:Y:S01]  /*0130*/  IADD3 R3, P0, P1, R7, UR4, R10 ;  /* 0x0000000407037c10 */ /* 0x010fe2000f91e00a */
[----:B------:R-:W-:Y:S01]  /*0140*/  IMAD R16, R5, 0x2, R8 ;  /* 0x0000000205107824 */ /* 0x000fe200078e0208 */
[----:B------:R-:W-:-:S03]  /*0150*/  SHF.R.S32.HI R2, RZ, 0x1f, R7 ;  /* 0x0000001fff027819 */ /* 0x000fc60000011407 */
[C---:B------:R-:W-:Y:S01]  /*0160*/  IMAD R20, R5.reuse, 0x2, R16 ;  /* 0x0000000205147824 */ /* 0x040fe200078e0210 */
[----:B------:R-:W-:Y:S02]  /*0170*/  IADD3.X R2, PT, PT, R2, UR5, R11, P0, P1 ;  /* 0x0000000502027c10 */ /* 0x000fe400087e240b */
[-C--:B------:R-:W-:Y:S01]  /*0180*/  IADD3 R10, P0, PT, R4, R3.reuse, RZ ;  /* 0x00000003040a7210 */ /* 0x080fe20007f1e0ff */
[C---:B------:R-:W-:Y:S01]  /*0190*/  IMAD R22, R5.reuse, 0x2, R20 ;  /* 0x0000000205167824 */ /* 0x040fe200078e0214 */
[-C--:B------:R-:W-:Y:S02]  /*01a0*/  IADD3 R12, P1, PT, R8, R3.reuse, RZ ;  /* 0x00000003080c7210 */ /* 0x080fe40007f3e0ff */
[-C--:B------:R-:W-:Y:S01]  /*01b0*/  LEA.HI.X.SX32 R11, R4, R2.reuse, 0x1, P0 ;  /* 0x00000002040b7211 */ /* 0x080fe200000f0eff */
[C---:B------:R-:W-:Y:S01]  /*01c0*/  IMAD R24, R5.reuse, 0x2, R22 ;  /* 0x0000000205187824 */ /* 0x040fe200078e0216 */
[----:B------:R-:W-:Y:S02]  /*01d0*/  IADD3 R14, P0, PT, R16, R3, RZ ;  /* 0x00000003100e7210 */ /* 0x000fe40007f1e0ff */
[-C--:B------:R-:W-:Y:S01]  /*01e0*/  LEA.HI.X.SX32 R13, R8, R2.reuse, 0x1, P1 ;  /* 0x00000002080d7211 */ /* 0x080fe200008f0eff */
[----:B------:R-:W-:Y:S01]  /*01f0*/  IMAD R26, R5, 0x2, R24 ;  /* 0x00000002051a7824 */ /* 0x000fe200078e0218 */
[----:B------:R-:W2:Y:S01]  /*0200*/  LDG.E.U8 R4, desc[UR10][R10.64] ;  /* 0x0000000a0a047981 */ /* 0x000ea2000c1e1100 */
[----:B------:R-:W-:-:S02]  /*0210*/  LEA.HI.X.SX32 R15, R16, R2, 0x1, P0 ;  /* 0x00000002100f7211 */ /* 0x000fc400000f0eff */
[C---:B------:R-:W-:Y:S01]  /*0220*/  IMAD R28, R5.reuse, 0x2, R26 ;  /* 0x00000002051c7824 */ /* 0x040fe200078e021a */
[-C--:B------:R-:W-:Y:S01]  /*0230*/  IADD3 R16, P0, PT, R20, R3.reuse, RZ ;  /* 0x0000000314107210 */ /* 0x080fe20007f1e0ff */
[----:B------:R0:W2:Y:S01]  /*0240*/  LDG.E.U8 R7, desc[UR10][R12.64] ;  /* 0x0000000a0c077981 */ /* 0x0000a2000c1e1100 */
[-C--:B------:R-:W-:Y:S01]  /*0250*/  IADD3 R18, P1, PT, R22, R3.reuse, RZ ;  /* 0x0000000316127210 */ /* 0x080fe20007f3e0ff */
[C---:B------:R-:W-:Y:S01]  /*0260*/  IMAD R30, R5.reuse, 0x2, R28 ;  /* 0x00000002051e7824 */ /* 0x040fe200078e021c */
[-C--:B------:R-:W-:Y:S01]  /*0270*/  LEA.HI.X.SX32 R17, R20, R2.reuse, 0x1, P0 ;  /* 0x0000000214117211 */ /* 0x080fe200000f0eff */
[----:B------:R1:W3:Y:S01]  /*0280*/  LDG.E.U8 R8, desc[UR10][R14.64] ;  /* 0x0000000a0e087981 */ /* 0x0002e2000c1e1100 */
[-C--:B------:R-:W-:Y:S01]  /*0290*/  IADD3 R20, P0, PT, R24, R3.reuse, RZ ;  /* 0x0000000318147210 */ /* 0x080fe20007f1e0ff */
[C---:B------:R-:W-:Y:S01]  /*02a0*/  IMAD R32, R5.reuse, 0x2, R30 ;  /* 0x0000000205207824 */ /* 0x040fe200078e021e */
[-C--:B------:R-:W-:Y:S01]  /*02b0*/  LEA.HI.X.SX32 R19, R22, R2.reuse, 0x1, P1 ;  /* 0x0000000216137211 */ /* 0x080fe200008f0eff */
[----:B------:R4:W3:Y:S02]  /*02c0*/  LDG.E.U8 R9, desc[UR10][R16.64] ;  /* 0x0000000a10097981 */ /* 0x0008e4000c1e1100 */
[C---:B------:R-:W-:Y:S01]  /*02d0*/  IMAD R34, R5.reuse, 0x2, R32 ;  /* 0x0000000205227824 */ /* 0x040fe200078e0220 */
[-C--:B------:R-:W-:Y:S01]  /*02e0*/  LEA.HI.X.SX32 R21, R24, R2.reuse, 0x1, P0 ;  /* 0x0000000218157211 */ /* 0x080fe200000f0eff */
[----:B------:R1:W3:Y:S01]  /*02f0*/  LDG.E.U8 R31, desc[UR10][R18.64] ;  /* 0x0000000a121f7981 */ /* 0x0002e2000c1e1100 */
[-C--:B0-----:R-:W-:Y:S01]  /*0300*/  IADD3 R12, P0, PT, R26, R3.reuse, RZ ;  /* 0x000000031a0c7210 */ /* 0x081fe20007f1e0ff */
[C---:B------:R-:W-:Y:S01]  /*0310*/  IMAD R24, R5.reuse, 0x2, R34 ;  /* 0x0000000205187824 */ /* 0x040fe200078e0222 */
[----:B------:R-:W-:Y:S01]  /*0320*/  IADD3 R22, P1, PT, R30, R3, RZ ;  /* 0x000000031e167210 */ /* 0x000fe20007f3e0ff */
[----:B------:R0:W3:Y:S01]  /*0330*/  LDG.E.U8 R48, desc[UR10][R20.64] ;  /* 0x0000000a14307981 */ /* 0x0000e2000c1e1100 */
[----:B------:R-:W-:Y:S01]  /*0340*/  LEA.HI.X.SX32 R13, R26, R2, 0x1, P0 ;  /* 0x000000021a0d7211 */ /* 0x000fe200000f0eff */
[----:B------:R-:W-:-:S04]  /*0350*/  IMAD R26, R5, 0x2, R24 ;  /* 0x00000002051a7824 */ /* 0x000fc800078e0218 */
[C---:B------:R-:W-:Y:S01]  /*0360*/  IMAD R36, R5.reuse, 0x2, R26 ;  /* 0x0000000205247824 */ /* 0x040fe200078e021a */
[-C--:B-1----:R-:W-:Y:S01]  /*0370*/  IADD3 R14, P0, PT, R28, R3.reuse, RZ ;  /* 0x000000031c0e7210 */ /* 0x082fe20007f1e0ff */
[----:B------:R1:W3:Y:S02]  /*0380*/  LDG.E.U8 R10, desc[UR10][R12.64] ;  /* 0x0000000a0c0a7981 */ /* 0x0002e4000c1e1100 */
[C---:B------:R-:W-:Y:S01]  /*0390*/  IMAD R38, R5.reuse, 0x2, R36 ;  /* 0x0000000205267824 */ /* 0x040fe200078e0224 */
[-C--:B------:R-:W-:Y:S02]  /*03a0*/  LEA.HI.X.SX32 R23, R30, R2.reuse, 0x1, P1 ;  /* 0x000000021e177211 */ /* 0x080fe400008f0eff */
[-C--:B------:R-:W-:Y:S01]  /*03b0*/  LEA.HI.X.SX32 R15, R28, R2.reuse, 0x1, P0 ;  /* 0x000000021c0f7211 */ /* 0x080fe200000f0eff */
[C---:B------:R-:W-:Y:S01]  /*03c0*/  IMAD R30, R5.reuse, 0x2, R38 ;  /* 0x00000002051e7824 */ /* 0x040fe200078e0226 */
[CC--:B----4-:R-:W-:Y:S01]  /*03d0*/  IADD3 R16, P0, PT, R32.reuse, R3.reuse, RZ ;  /* 0x0000000320107210 */ /* 0x0d0fe20007f1e0ff */
[----:B------:R4:W3:Y:S02]  /*03e0*/  LDG.E.U8 R33, desc[UR10][R22.64] ;  /* 0x0000000a16217981 */ /* 0x0008e4000c1e1100 */
[C---:B------:R-:W-:Y:S01]  /*03f0*/  IMAD R28, R5.reuse, 0x2, R30 ;  /* 0x00000002051c7824 */ /* 0x040fe200078e021e */
[-C--:B------:R-:W-:Y:S01]  /*0400*/  LEA.HI.X.SX32 R17, R32, R2.reuse, 0x1, P0 ;  /* 0x0000000220117211 */ /* 0x080fe200000f0eff */
[----:B------:R4:W3:Y:S01]  /*0410*/  LDG.E.U8 R11, desc[UR10][R14.64] ;  /* 0x0000000a0e0b7981 */ /* 0x0008e2000c1e1100 */
[-C--:B------:R-:W-:Y:S01]  /*0420*/  IADD3 R18, P0, PT, R34, R3.reuse, RZ ;  /* 0x0000000322127210 */ /* 0x080fe20007f1e0ff */
[C---:B------:R-:W-:Y:S01]  /*0430*/  IMAD R32, R5.reuse, 0x2, R28 ;  /* 0x0000000205207824 */ /* 0x040fe200078e021c */
[-C--:B0-----:R-:W-:Y:S01]  /*0440*/  IADD3 R20, P1, PT, R26, R3.reuse, RZ ;  /* 0x000000031a147210 */ /* 0x081fe20007f3e0ff */
[----:B------:R0:W3:Y:S01]  /*0450*/  LDG.E.U8 R50, desc[UR10][R16.64] ;  /* 0x0000000a10327981 */ /* 0x0000e2000c1e1100 */
[----:B------:R-:W-:Y:S01]  /*0460*/  LEA.HI.X.SX32 R19, R34, R2, 0x1, P0 ;  /* 0x0000000222137211 */ /* 0x000fe200000f0eff */
[----:B------:R-:W-:Y:S01]  /*0470*/  IMAD R34, R5, 0x2, R32 ;  /* 0x0000000205227824 */ /* 0x000fe200078e0220 */
[----:B-1----:R-:W-:-:S03]  /*0480*/  IADD3 R12, P0, PT, R24, R3, RZ ;  /* 0x00000003180c7210 */ /* 0x002fc60007f1e0ff */
[C---:B------:R-:W-:Y:S01]  /*0490*/  IMAD R40, R5.reuse, 0x2, R34 ;  /* 0x0000000205287824 */ /* 0x040fe200078e0222 */
[-C--:B------:R-:W-:Y:S01]  /*04a0*/  LEA.HI.X.SX32 R13, R24, R2.reuse, 0x1, P0 ;  /* 0x00000002180d7211 */ /* 0x080fe200000f0eff */
[----:B------:R1:W3:Y:S02]  /*04b0*/  LDG.E.U8 R35, desc[UR10][R18.64] ;  /* 0x0000000a12237981 */ /* 0x0002e4000c1e1100 */
[C---:B----4-:R-:W-:Y:S01]  /*04c0*/  IMAD R22, R5.reuse, 0x2, R40 ;  /* 0x0000000205167824 */ /* 0x050fe200078e0228 */
[C---:B------:R-:W-:Y:S01]  /*04d0*/  IADD3 R14, P0, PT, R36.reuse, R3, RZ ;  /* 0x00000003240e7210 */ /* 0x040fe20007f1e0ff */
[----:B------:R4:W3:Y:S02]  /*04e0*/  LDG.E.U8 R52, desc[UR10][R12.64] ;  /* 0x0000000a0c347981 */ /* 0x0008e4000c1e1100 */
[----:B------:R-:W-:Y:S01]  /*04f0*/  IMAD R24, R5, 0x2, R22 ;  /* 0x0000000205187824 */ /* 0x000fe200078e0216 */
[----:B------:R-:W-:-:S03]  /*0500*/  LEA.HI.X.SX32 R15, R36, R2, 0x1, P0 ;  /* 0x00000002240f7211 */ /* 0x000fc600000f0eff */
[C---:B------:R-:W-:Y:S01]  /*0510*/  IMAD R36, R5.reuse, 0x2, R24 ;  /* 0x0000000205247824 */ /* 0x040fe200078e0218 */
[----:B0-----:R-:W-:Y:S01]  /*0520*/  IADD3 R16, P0, PT, R28, R3, RZ ;  /* 0x000000031c107210 */ /* 0x001fe20007f1e0ff */
[----:B------:R-:W3:Y:S02]  /*0530*/  LDG.E.U8 R54, desc[UR10][R14.64] ;  /* 0x0000000a0e367981 */ /* 0x000ee4000c1e1100 */
[----:B------:R-:W-:Y:S01]  /*0540*/  IMAD R42, R5, 0x2, R36 ;  /* 0x00000002052a7824 */ /* 0x000fe200078e0224 */
[----:B------:R-:W-:-:S03]  /*0550*/  LEA.HI.X.SX32 R21, R26, R2, 0x1, P1 ;  /* 0x000000021a157211 */ /* 0x000fc600008f0eff */
[C---:B------:R-:W-:Y:S01]  /*0560*/  IMAD R26, R5.reuse, 0x2, R42 ;  /* 0x00000002051a7824 */ /* 0x040fe200078e022a */
[-C--:B------:R-:W-:Y:S01]  /*0570*/  LEA.HI.X.SX32 R17, R28, R2.reuse, 0x1, P0 ;  /* 0x000000021c117211 */ /* 0x080fe200000f0eff */
[----:B------:R0:W3:Y:S01]  /*0580*/  LDG.E.U8 R37, desc[UR10][R20.64] ;  /* 0x0000000a14257981 */ /* 0x0000e2000c1e1100 */
[-C--:B-1----:R-:W-:Y:S01]  /*0590*/  IADD3 R18, P0, PT, R32, R3.reuse, RZ ;  /* 0x0000000320127210 */ /* 0x082fe20007f1e0ff */
[C---:B------:R-:W-:Y:S01]  /*05a0*/  IMAD R28, R5.reuse, 0x2, R26 ;  /* 0x00000002051c7824 */ /* 0x040fe200078e021a */
[-C--:B----4-:R-:W-:Y:S01]  /*05b0*/  IADD3 R12, P1, PT, R22, R3.reuse, RZ ;  /* 0x00000003160c7210 */ /* 0x090fe20007f3e0ff */
[----:B------:R-:W4:Y:S01]  /*05c0*/  LDG.E.U8 R41, desc[UR10][R16.64] ;  /* 0x0000000a10297981 */ /* 0x000f22000c1e1100 */
[----:B------:R-:W-:Y:S01]  /*05d0*/  LEA.HI.X.SX32 R19, R32, R2, 0x1, P0 ;  /* 0x0000000220137211 */ /* 0x000fe200000f0eff */
[----:B------:R-:W-:Y:S01]  /*05e0*/  IMAD R32, R5, 0x2, R28 ;  /* 0x0000000205207824 */ /* 0x000fe200078e021c */
[----:B0-----:R-:W-:-:S03]  /*05f0*/  IADD3 R20, P0, PT, R24, R3, RZ ;  /* 0x0000000318147210 */ /* 0x001fc60007f1e0ff */
[C---:B------:R-:W-:Y:S01]  /*0600*/  IMAD R44, R5.reuse, 0x2, R32 ;  /* 0x00000002052c7824 */ /* 0x040fe200078e0220 */
[-C--:B------:R-:W-:Y:S01]  /*0610*/  LEA.HI.X.SX32 R13, R22, R2.reuse, 0x1, P1 ;  /* 0x00000002160d7211 */ /* 0x080fe200008f0eff */
[----:B------:R-:W4:Y:S01]  /*0620*/  LDG.E.U8 R56, desc[UR10][R18.64] ;  /* 0x0000000a12387981 */ /* 0x000f22000c1e1100 */
[-C--:B------:R-:W-:Y:S01]  /*0630*/  LEA.HI.X.SX32 R21, R24, R2.reuse, 0x1, P0 ;  /* 0x0000000218157211 */ /* 0x080fe200000f0eff */
[C---:B------:R-:W-:Y:S01]  /*0640*/  IMAD R14, R5.reuse, 0x2, R44 ;  /* 0x00000002050e7824 */ /* 0x040fe200078e022c */
[CC--:B------:R-:W-:Y:S01]  /*0650*/  IADD3 R22, P0, PT, R26.reuse, R3.reuse, RZ ;  /* 0x000000031a167210 */ /* 0x0c0fe20007f1e0ff */
[----:B------:R0:W4:Y:S02]  /*0660*/  LDG.E.U8 R43, desc[UR10][R12.64] ;  /* 0x0000000a0c2b7981 */ /* 0x000124000c1e1100 */
[----:B------:R-:W-:Y:S01]  /*0670*/  IMAD R46, R5, 0x2, R14 ;  /* 0x00000002052e7824 */ /* 0x000fe200078e020e */
[----:B------:R-:W-:Y:S01]  /*0680*/  LEA.HI.X.SX32 R23, R26, R2, 0x1, P0 ;  /* 0x000000021a177211 */ /* 0x000fe200000f0eff */
[----:B------:R-:W4:Y:S01]  /*0690*/  LDG.E.U8 R58, desc[UR10][R20.64] ;  /* 0x0000000a143a7981 */ /* 0x000f22000c1e1100 */
[----:B------:R-:W-:-:S02]  /*06a0*/  IADD3 R24, P0, PT, R28, R3, RZ ;  /* 0x000000031c187210 */ /* 0x000fc40007f1e0ff */
[-C--:B------:R-:W-:Y:S01]  /*06b0*/  IADD3 R26, P1, PT, R14, R3.reuse, RZ ;  /* 0x000000030e1a7210 */ /* 0x080fe20007f3e0ff */
[----:B------:R1:W4:Y:S01]  /*06c0*/  LDG.E.U8 R45, desc[UR10][R22.64] ;  /* 0x0000000a162d7981 */ /* 0x000322000c1e1100 */
[-C--:B------:R-:W-:Y:S02]  /*06d0*/  LEA.HI.X.SX32 R25, R28, R2.reuse, 0x1, P0 ;  /* 0x000000021c197211 */ /* 0x080fe400000f0eff */
[-C--:B------:R-:W-:Y:S02]  /*06e0*/  IADD3 R28, P0, PT, R46, R3.reuse, RZ ;  /* 0x000000032e1c7210 */ /* 0x080fe40007f1e0ff */
[-C--:B------:R-:W-:Y:S01]  /*06f0*/  LEA.HI.X.SX32 R27, R14, R2.reuse, 0x1, P1 ;  /* 0x000000020e1b7211 */ /* 0x080fe200008f0eff */
[----:B------:R-:W4:Y:S01]  /*0700*/  LDG.E.U8 R60, desc[UR10][R24.64] ;  /* 0x0000000a183c7981 */ /* 0x000f22000c1e1100 */
[----:B------:R-:W-:Y:S02]  /*0710*/  LEA.HI.X.SX32 R29, R46, R2, 0x1, P0 ;  /* 0x000000022e1d7211 */ /* 0x000fe400000f0eff */
[----:B0-----:R-:W-:-:S02]  /*0720*/  IADD3 R12, P0, PT, R38, R3, RZ ;  /* 0x00000003260c7210 */ /* 0x001fc40007f1e0ff */
[-C--:B------:R-:W-:Y:S01]  /*0730*/  IADD3 R14, P1, PT, R30, R3.reuse, RZ ;  /* 0x000000031e0e7210 */ /* 0x080fe20007f3e0ff */
[----:B------:R-:W-:Y:S01]  /*0740*/  IMAD R46, R5, 0x2, R46 ;  /* 0x00000002052e7824 */ /* 0x000fe200078e022e */
[----:B------:R-:W-:Y:S01]  /*0750*/  LEA.HI.X.SX32 R13, R38, R2, 0x1, P0 ;  /* 0x00000002260d7211 */ /* 0x000fe200000f0eff */
[----:B------:R-:W4:Y:S01]  /*0760*/  LDG.E.U8 R27, desc[UR10][R26.64] ;  /* 0x0000000a1a1b7981 */ /* 0x000f22000c1e1100 */
[----:B------:R-:W-:-:S03]  /*0770*/  IADD3 R16, P0, PT, R34, R3, RZ ;  /* 0x0000000322107210 */ /* 0x000fc60007f1e0ff */
[----:B------:R-:W4:Y:S01]  /*0780*/  LDG.E.U8 R28, desc[UR10][R28.64] ;  /* 0x0000000a1c1c7981 */ /* 0x000f22000c1e1100 */
[-C--:B------:R-:W-:Y:S02]  /*0790*/  LEA.HI.X.SX32 R17, R34, R2.reuse, 0x1, P0 ;  /* 0x0000000222117211 */ /* 0x080fe400000f0eff */
[-C--:B------:R-:W-:Y:S02]  /*07a0*/  IADD3 R18, P0, PT, R40, R3.reuse, RZ ;  /* 0x0000000328127210 */ /* 0x080fe40007f1e0ff */
[-C--:B------:R-:W-:Y:S01]  /*07b0*/  LEA.HI.X.SX32 R15, R30, R2.reuse, 0x1, P1 ;  /* 0x000000021e0f7211 */ /* 0x080fe200008f0eff */
[----:B------:R-:W-:Y:S01]  /*07c0*/  IMAD R5, R5, 0x2, R46 ;  /* 0x0000000205057824 */ /* 0x000fe200078e022e */
[----:B------:R-:W-:Y:S01]  /*07d0*/  LEA.HI.X.SX32 R19, R40, R2, 0x1, P0 ;  /* 0x0000000228137211 */ /* 0x000fe200000f0eff */
[----:B------:R0:W4:Y:S01]  /*07e0*/  LDG.E.U8 R30, desc[UR10][R12.64] ;  /* 0x0000000a0c1e7981 */ /* 0x000122000c1e1100 */
[----:B-1----:R-:W-:-:S03]  /*07f0*/  IADD3 R22, P0, PT, R42, R3, RZ ;  /* 0x000000032a167210 */ /* 0x002fc60007f1e0ff */
[----:B------:R1:W4:Y:S01]  /*0800*/  LDG.E.U8 R39, desc[UR10][R14.64] ;  /* 0x0000000a0e277981 */ /* 0x000322000c1e1100 */
[----:B------:R-:W-:Y:S02]  /*0810*/  LEA.HI.X.SX32 R23, R42, R2, 0x1, P0 ;  /* 0x000000022a177211 */ /* 0x000fe400000f0eff */
[-C--:B------:R-:W-:Y:S01]  /*0820*/  IADD3 R20, P1, PT, R36, R3.reuse, RZ ;  /* 0x0000000324147210 */ /* 0x080fe20007f3e0ff */
[----:B------:R5:W4:Y:S01]  /*0830*/  LDG.E.U8 R26, desc[UR10][R16.64] ;  /* 0x0000000a101a7981 */ /* 0x000b22000c1e1100 */
[----:B0-----:R-:W-:-:S03]  /*0840*/  IADD3 R12, P0, PT, R32, R3, RZ ;  /* 0x00000003200c7210 */ /* 0x001fc60007f1e0ff */
[----:B------:R-:W4:Y:S01]  /*0850*/  LDG.E.U8 R19, desc[UR10][R18.64] ;  /* 0x0000000a12137981 */ /* 0x000f22000c1e1100 */
[-C--:B------:R-:W-:Y:S02]  /*0860*/  LEA.HI.X.SX32 R13, R32, R2.reuse, 0x1, P0 ;  /* 0x00000002200d7211 */ /* 0x080fe400000f0eff */
[-C--:B-1----:R-:W-:Y:S01]  /*0870*/  IADD3 R14, P0, PT, R44, R3.reuse, RZ ;  /* 0x000000032c0e7210 */ /* 0x082fe20007f1e0ff */
[----:B------:R-:W4:Y:S01]  /*0880*/  LDG.E.U8 R23, desc[UR10][R22.64] ;  /* 0x0000000a16177981 */ /* 0x000f22000c1e1100 */
[-C--:B------:R-:W-:Y:S02]  /*0890*/  LEA.HI.X.SX32 R21, R36, R2.reuse, 0x1, P1 ;  /* 0x0000000224157211 */ /* 0x080fe400008f0eff */
[-C--:B------:R-:W-:Y:S01]  /*08a0*/  LEA.HI.X.SX32 R15, R44, R2.reuse, 0x1, P0 ;  /* 0x000000022c0f7211 */ /* 0x080fe200000f0eff */
[----:B------:R0:W4:Y:S01]  /*08b0*/  LDG.E.U8 R12, desc[UR10][R12.64] ;  /* 0x0000000a0c0c7981 */ /* 0x000122000c1e1100 */
[CC--:B-----5:R-:W-:Y:S02]  /*08c0*/  IADD3 R16, P0, PT, R5.reuse, R3.reuse, RZ ;  /* 0x0000000305107210 */ /* 0x0e0fe40007f1e0ff */
[----:B------:R-:W-:Y:S01]  /*08d0*/  IADD3 R24, P1, PT, R46, R3, RZ ;  /* 0x000000032e187210 */ /* 0x000fe20007f3e0ff */
[----:B------:R-:W5:Y:S01]  /*08e0*/  LDG.E.U8 R20, desc[UR10][R20.64] ;  /* 0x0000000a14147981 */ /* 0x000f62000c1e1100 */
[----:B------:R-:W-:-:S02]  /*08f0*/  LEA.HI.X.SX32 R17, R5, R2, 0x1, P0 ;  /* 0x0000000205117211 */ /* 0x000fc400000f0eff */
[----:B------:R-:W-:Y:S01]  /*0900*/  LEA.HI.X.SX32 R25, R46, R2, 0x1, P1 ;  /* 0x000000022e197211 */ /* 0x000fe200008f0eff */
[----:B------:R1:W5:Y:S04]  /*0910*/  LDG.E.U8 R15, desc[UR10][R14.64] ;  /* 0x0000000a0e0f7981 */ /* 0x000368000c1e1100 */
[----:B------:R-:W5:Y:S04]  /*0920*/  LDG.E.U8 R24, desc[UR10][R24.64] ;  /* 0x0000000a18187981 */ /* 0x000f68000c1e1100 */
[----:B------:R-:W5:Y:S01]  /*0930*/  LDG.E.U8 R17, desc[UR10][R16.64] ;  /* 0x0000000a10117981 */ /* 0x000f62000c1e1100 */
[----:B------:R-:W0:Y:S01]  /*0940*/  S2UR UR6, SR_CgaCtaId ;  /* 0x00000000000679c3 */ /* 0x000e220000008800 */
[----:B------:R-:W-:Y:S01]  /*0950*/  SHF.R.S32.HI R2, RZ, 0x8, R6 ;  /* 0x00000008ff027819 */ /* 0x000fe20000011406 */
[----:B------:R-:W-:Y:S01]  /*0960*/  IMAD.SHL.U32 R3, R0, 0x2, RZ ;  /* 0x0000000200037824 */ /* 0x000fe200078e00ff */
[----:B------:R-:W-:-:S02]  /*0970*/  UMOV UR4, 0x400 ;  /* 0x0000040000047882 */ /* 0x000fc40000000000 */
[----:B------:R-:W-:-:S04]  /*0980*/  SGXT R0, R2, 0x1 ;  /* 0x000000010200781a */ /* 0x000fc80000000200 */
[----:B------:R-:W-:-:S04]  /*0990*/  LOP3.LUT R0, R3, 0x210, R0, 0x78, !PT ;  /* 0x0000021003007812 */ /* 0x000fc800078e7800 */
[----:B------:R-:W-:Y:S01]  /*09a0*/  LOP3.LUT R2, R0, 0x20, RZ, 0x3c, !PT ;  /* 0x0000002000027812 */ /* 0x000fe200078e3cff */
[----:B0-----:R-:W-:Y:S02]  /*09b0*/  ULEA UR6, UR6, UR4, 0x18 ;  /* 0x0000000406067291 */ /* 0x001fe4000f8ec0ff */
[----:B------:R-:W-:Y:S01]  /*09c0*/  UISETP.GE.AND UP0, UPT, UR12, 0x1, UPT ;  /* 0x000000010c00788c */ /* 0x000fe2000bf06270 */
[----:B------:R-:W-:Y:S01]  /*09d0*/  IMAD.MOV.U32 R122, RZ, RZ, 0x3f800000 ;  /* 0x3f800000ff7a7424 */ /* 0x000fe200078e00ff */
[----:B------:R-:W-:Y:S01]  /*09e0*/  CS2R R64, SRZ ;  /* 0x0000000000407805 */ /* 0x000fe2000001ff00 */
[----:B------:R-:W-:Y:S01]  /*09f0*/  IMAD.MOV.U32 R120, RZ, RZ, 0x3f800000 ;  /* 0x3f800000ff787424 */ /* 0x000fe200078e00ff */
[----:B------:R-:W-:Y:S02]  /*0a00*/  CS2R R66, SRZ ;  /* 0x0000000000427805 */ /* 0x000fe4000001ff00 */
[----:B------:R-:W-:Y:S02]  /*0a10*/  CS2R R76, SRZ ;  /* 0x00000000004c7805 */ /* 0x000fe4000001ff00 */
[----:B------:R-:W-:-:S02]  /*0a20*/  CS2R R78, SRZ ;  /* 0x00000000004e7805 */ /* 0x000fc4000001ff00 */
[----:B------:R-:W-:Y:S02]  /*0a30*/  CS2R R88, SRZ ;  /* 0x0000000000587805 */ /* 0x000fe4000001ff00 */
[----:B------:R-:W-:Y:S02]  /*0a40*/  CS2R R90, SRZ ;  /* 0x00000000005a7805 */ /* 0x000fe4000001ff00 */
[----:B------:R-:W-:Y:S02]  /*0a50*/  CS2R R72, SRZ ;  /* 0x0000000000487805 */ /* 0x000fe4000001ff00 */
[----:B------:R-:W-:Y:S02]  /*0a60*/  CS2R R74, SRZ ;  /* 0x00000000004a7805 */ /* 0x000fe4000001ff00 */
[----:B------:R-:W-:Y:S02]  /*0a70*/  CS2R R84, SRZ ;  /* 0x0000000000547805 */ /* 0x000fe4000001ff00 */
[----:B------:R-:W-:-:S02]  /*0a80*/  CS2R R86, SRZ ;  /* 0x0000000000567805 */ /* 0x000fc4000001ff00 */
[----:B------:R-:W-:Y:S01]  /*0a90*/  CS2R R46, SRZ ;  /* 0x00000000002e7805 */ /* 0x000fe2000001ff00 */
[----:B--2---:R-:W-:-:S05]  /*0aa0*/  IMAD R4, R7, 0x100, R4 ;  /* 0x0000010007047824 */ /* 0x004fca00078e0204 */
[----:B------:R-:W-:Y:S01]  /*0ab0*/  F2FP.F16.E4M3.UNPACK_B R4, R4 ;  /* 0x00000004ff04723e */ /* 0x000fe200020006ff */
[----:B---3--:R-:W-:-:S03]  /*0ac0*/  IMAD R8, R9, 0x100, R8 ;  /* 0x0000010009087824 */ /* 0x008fc600078e0208 */
[----:B------:R-:W-:Y:S01]  /*0ad0*/  PRMT R3, R4, 0x7632, R3 ;  /* 0x0000763204037816 */ /* 0x000fe20000000003 */
[----:B------:R-:W-:-:S05]  /*0ae0*/  IMAD R31, R48, 0x100, R31 ;  /* 0x00000100301f7824 */ /* 0x000fca00078e021f */
[----:B------:R-:W-:Y:S01]  /*0af0*/  F2FP.F16.E4M3.UNPACK_B R31, R31 ;  /* 0x0000001fff1f723e */ /* 0x000fe200020006ff */
[----:B------:R0:W-:Y:S01]  /*0b00*/  STS.U16 [R0+UR6], R4 ;  /* 0x0000000400007988 */ /* 0x0001e20008000406 */
[----:B------:R-:W-:-:S03]  /*0b10*/  F2FP.F16.E4M3.UNPACK_B R8, R8 ;  /* 0x00000008ff08723e */ /* 0x000fc600020006ff */
[----:B------:R-:W-:Y:S01]  /*0b20*/  STS.U16 [R0+UR6+0x1000], R31 ;  /* 0x0010001f00007988 */ /* 0x000fe20008000406 */
[----:B------:R-:W-:Y:S02]  /*0b30*/  IMAD R33, R50, 0x100, R33 ;  /* 0x0000010032217824 */ /* 0x000fe400078e0221 */
[----:B------:R-:W-:-:S03]  /*0b40*/  IMAD R10, R11, 0x100, R10 ;  /* 0x000001000b0a7824 */ /* 0x000fc600078e020a */
[----:B------:R-:W-:Y:S02]  /*0b50*/  F2FP.F16.E4M3.UNPACK_B R33, R33 ;  /* 0x00000021ff21723e */ /* 0x000fe400020006ff */
[----:B0-----:R-:W-:Y:S02]  /*0b60*/  PRMT R4, R31, 0x7632, R4 ;  /* 0x000076321f047816 */ /* 0x001fe40000000004 */
[----:B------:R-:W-:Y:S01]  /*0b70*/  PRMT R5, R33, 0x7632, R5 ;  /* 0x0000763221057816 */ /* 0x000fe20000000005 */
[----:B------:R-:W-:Y:S01]  /*0b80*/  STS.U16 [R0+UR6+0x2000], R33 ;  /* 0x0020002100007988 */ /* 0x000fe20008000406 */
[----:B------:R-:W-:Y:S01]  /*0b90*/  IMAD R35, R52, 0x100, R35 ;  /* 0x0000010034237824 */ /* 0x000fe200078e0223 */
[----:B------:R-:W-:Y:S01]  /*0ba0*/  F2FP.F16.E4M3.UNPACK_B R10, R10 ;  /* 0x0000000aff0a723e */ /* 0x000fe200020006ff */
[----:B------:R-:W-:-:S05]  /*0bb0*/  IMAD R37, R54, 0x100, R37 ;  /* 0x0000010036257824 */ /* 0x000fca00078e0225 */
[----:B------:R-:W-:Y:S01]  /*0bc0*/  F2FP.F16.E4M3.UNPACK_B R37, R37 ;  /* 0x00000025ff25723e */ /* 0x000fe200020006ff */
[----:B----4-:R-:W-:Y:S02]  /*0bd0*/  IMAD R41, R56, 0x100, R41 ;  /* 0x0000010038297824 */ /* 0x010fe400078e0229 */
[----:B------:R-:W-:-:S03]  /*0be0*/  IMAD R43, R58, 0x100, R43 ;  /* 0x000001003a2b7824 */ /* 0x000fc600078e022b */
[----:B------:R-:W-:Y:S02]  /*0bf0*/  F2FP.F16.E4M3.UNPACK_B R41, R41 ;  /* 0x00000029ff29723e */ /* 0x000fe400020006ff */
[----:B------:R-:W-:Y:S01]  /*0c00*/  F2FP.F16.E4M3.UNPACK_B R43, R43 ;  /* 0x0000002bff2b723e */ /* 0x000fe200020006ff */
[----:B------:R-:W-:-:S05]  /*0c10*/  IMAD R45, R60, 0x100, R45 ;  /* 0x000001003c2d7824 */ /* 0x000fca00078e022d */
[----:B------:R-:W-:Y:S01]  /*0c20*/  F2FP.F16.E4M3.UNPACK_B R45, R45 ;  /* 0x0000002dff2d723e */ /* 0x000fe200020006ff */
[----:B------:R-:W-:-:S05]  /*0c30*/  IMAD R27, R28, 0x100, R27 ;  /* 0x000001001c1b7824 */ /* 0x000fca00078e021b */
[----:B------:R-:W-:Y:S01]  /*0c40*/  F2FP.F16.E4M3.UNPACK_B R27, R27 ;  /* 0x0000001bff1b723e */ /* 0x000fe200020006ff */
[----:B------:R-:W-:Y:S01]  /*0c50*/  STS.U16 [R0+UR6+0x3000], R37 ;  /* 0x0030002500007988 */ /* 0x000fe20008000406 */
[----:B------:R-:W-:Y:S02]  /*0c60*/  PRMT R7, R37, 0x7632, R7 ;  /* 0x0000763225077816 */ /* 0x000fe40000000007 */
[----:B------:R-:W-:Y:S01]  /*0c70*/  PRMT R9, R41, 0x7632, R9 ;  /* 0x0000763229097816 */ /* 0x000fe20000000009 */
[----:B------:R-:W-:Y:S01]  /*0c80*/  STS.U16 [R0+UR6+0x4000], R41 ;  /* 0x0040002900007988 */ /* 0x000fe20008000406 */
[----:B------:R-:W-:Y:S01]  /*0c90*/  IMAD R30, R39, 0x100, R30 ;  /* 0x00000100271e7824 */ /* 0x000fe200078e021e */
[----:B------:R-:W-:Y:S02]  /*0ca0*/  PRMT R11, R43, 0x7632, R11 ;  /* 0x000076322b0b7816 */ /* 0x000fe4000000000b */
[----:B------:R-:W-:Y:S01]  /*0cb0*/  STS.U16 [R0+UR6+0x5000], R43 ;  /* 0x0050002b00007988 */ /* 0x000fe20008000406 */
[----:B------:R-:W-:-:S02]  /*0cc0*/  PRMT R13, R45, 0x7632, R13 ;  /* 0x000076322d0d7816 */ /* 0x000fc4000000000d */
[----:B-1----:R-:W-:Y:S01]  /*0cd0*/  PRMT R14, R27, 0x7632, R14 ;  /* 0x000076321b0e7816 */ /* 0x002fe2000000000e */
[----:B------:R-:W-:Y:S01]  /*0ce0*/  STS.U16 [R0+UR6+0x6000], R45 ;  /* 0x0060002d00007988 */ /* 0x000fe20008000406 */
[----:B------:R-:W-:-:S03]  /*0cf0*/  IMAD R19, R19, 0x100, R26 ;  /* 0x0000010013137824 */ /* 0x000fc600078e021a */
[----:B------:R-:W-:Y:S01]  /*0d00*/  STS.U16 [R0+UR6+0x7000], R27 ;  /* 0x0070001b00007988 */ /* 0x000fe20008000406 */
[----:B------:R-:W-:-:S03]  /*0d10*/  F2FP.F16.E4M3.UNPACK_B R35, R35 ;  /* 0x00000023ff23723e */ /* 0x000fc600020006ff */
[----:B------:R0:W-:Y:S01]  /*0d20*/  STS.U16 [R2+UR6+0x400], R3 ;  /* 0x0004000302007988 */ /* 0x0001e20008000406 */
[----:B------:R-:W-:Y:S01]  /*0d30*/  F2FP.F16.E4M3.UNPACK_B R30, R30 ;  /* 0x0000001eff1e723e */ /* 0x000fe200020006ff */
[----:B-----5:R-:W-:Y:S02]  /*0d40*/  IMAD R20, R23, 0x100, R20 ;  /* 0x0000010017147824 */ /* 0x020fe400078e0214 */
[----:B------:R-:W-:Y:S01]  /*0d50*/  IMAD R12, R15, 0x100, R12 ;  /* 0x000001000f0c7824 */ /* 0x000fe200078e020c */
[----:B0-----:R-:W-:Y:S02]  /*0d60*/  LOP3.LUT R3, R0, 0x40, RZ, 0x3c, !PT ;  /* 0x0000004000037812 */ /* 0x001fe400078e3cff */
[----:B------:R-:W-:Y:S01]  /*0d70*/  F2FP.F16.E4M3.UNPACK_B R19, R19 ;  /* 0x00000013ff13723e */ /* 0x000fe200020006ff */
[----:B------:R-:W-:Y:S01]  /*0d80*/  IMAD R17, R17, 0x100, R24 ;  /* 0x0000010011117824 */ /* 0x000fe200078e0218 */
[----:B------:R-:W-:Y:S02]  /*0d90*/  F2FP.F16.E4M3.UNPACK_B R20, R20 ;  /* 0x00000014ff14723e */ /* 0x000fe400020006ff */
[----:B------:R-:W-:-:S02]  /*0da0*/  F2FP.F16.E4M3.UNPACK_B R12, R12 ;  /* 0x0000000cff0c723e */ /* 0x000fc400020006ff */
[----:B------:R-:W-:Y:S01]  /*0db0*/  F2FP.F16.E4M3.UNPACK_B R17, R17 ;  /* 0x00000011ff11723e */ /* 0x000fe200020006ff */
[----:B------:R0:W-:Y:S01]  /*0dc0*/  STS.U16 [R2+UR6+0x1400], R4 ;  /* 0x0014000402007988 */ /* 0x0001e20008000406 */
[----:B------:R-:W-:-:S03]  /*0dd0*/  LOP3.LUT R0, R0, 0x60, RZ, 0x3c, !PT ;  /* 0x0000006000007812 */ /* 0x000fc600078e3cff */
[----:B------:R1:W-:Y:S04]  /*0de0*/  STS.U16 [R2+UR6+0x2400], R5 ;  /* 0x0024000502007988 */ /* 0x0003e80008000406 */
[----:B------:R2:W-:Y:S01]  /*0df0*/  STS.U16 [R2+UR6+0x3400], R7 ;  /* 0x0034000702007988 */ /* 0x0005e20008000406 */
[----:B0-----:R-:W-:-:S03]  /*0e00*/  PRMT R4, R10, 0x7632, R4 ;  /* 0x000076320a047816 */ /* 0x001fc60000000004 */
[----:B------:R0:W-:Y:S01]  /*0e10*/  STS.U16 [R2+UR6+0x4400], R9 ;  /* 0x0044000902007988 */ /* 0x0001e20008000406 */
[----:B-1----:R-:W-:-:S03]  /*0e20*/  PRMT R5, R35, 0x7632, R5 ;  /* 0x0000763223057816 */ /* 0x002fc60000000005 */
[----:B------:R1:W-:Y:S01]  /*0e30*/  STS.U16 [R2+UR6+0x5400], R11 ;  /* 0x0054000b02007988 */ /* 0x0003e20008000406 */
[----:B--2---:R-:W-:-:S03]  /*0e40*/  PRMT R7, R30, 0x7632, R7 ;  /* 0x000076321e077816 */ /* 0x004fc60000000007 */
[----:B------:R-:W-:Y:S01]  /*0e50*/  STS.U16 [R2+UR6+0x6400], R13 ;  /* 0x0064000d02007988 */ /* 0x000fe20008000406 */
[----:B0-----:R-:W-:-:S03]  /*0e60*/  PRMT R9, R20, 0x7632, R9 ;  /* 0x0000763214097816 */ /* 0x001fc60000000009 */
[----:B------:R0:W-:Y:S01]  /*0e70*/  STS.U16 [R2+UR6+0x7400], R14 ;  /* 0x0074000e02007988 */ /* 0x0001e20008000406 */
[----:B-1----:R-:W-:-:S03]  /*0e80*/  PRMT R11, R17, 0x7632, R11 ;  /* 0x00007632110b7816 */ /* 0x002fc6000000000b */
[----:B------:R1:W-:Y:S04]  /*0e90*/  STS.U16 [R3+UR6+0x800], R8 ;  /* 0x0008000803007988 */ /* 0x0003e80008000406 */
[----:B------:R2:W-:Y:S01]  /*0ea0*/  STS.U16 [R3+UR6+0x1800], R10 ;  /* 0x0018000a03007988 */ /* 0x0005e20008000406 */
[----:B0-----:R-:W-:Y:S02]  /*0eb0*/  PRMT R2, R8, 0x7632, R2 ;  /* 0x0000763208027816 */ /* 0x001fe40000000002 */
[----:B-1----:R-:W-:Y:S02]  /*0ec0*/  PRMT R8, R19, 0x7632, R8 ;  /* 0x0000763213087816 */ /* 0x002fe40000000008 */
[----:B--2---:R-:W-:Y:S01]  /*0ed0*/  PRMT R10, R12, 0x7632, R10 ;  /* 0x000076320c0a7816 */ /* 0x004fe2000000000a */
[----:B------:R-:W-:Y:S01]  /*0ee0*/  STS.U16 [R3+UR6+0x2800], R35 ;  /* 0x0028002303007988 */ /* 0x000fe20008000406 */
[----:B------:R-:W-:-:S02]  /*0ef0*/  CS2R R40, SRZ ;  /* 0x0000000000287805 */ /* 0x000fc4000001ff00 */
[----:B------:R-:W-:Y:S01]  /*0f00*/  CS2R R42, SRZ ;  /* 0x00000000002a7805 */ /* 0x000fe2000001ff00 */
[----:B------:R-:W-:Y:S01]  /*0f10*/  STS.U16 [R3+UR6+0x3800], R30 ;  /* 0x0038001e03007988 */ /* 0x000fe20008000406 */
[----:B------:R-:W-:Y:S02]  /*0f20*/  CS2R R48, SRZ ;  /* 0x0000000000307805 */ /* 0x000fe4000001ff00 */
[----:B------:R-:W-:Y:S01]  /*0f30*/  CS2R R50, SRZ ;  /* 0x0000000000327805 */ /* 0x000fe2000001ff00 */
[----:B------:R-:W-:Y:S01]  /*0f40*/  STS.U16 [R3+UR6+0x4800], R19 ;  /* 0x0048001303007988 */ /* 0x000fe20008000406 */
[----:B------:R-:W-:-:S03]  /*0f50*/  CS2R R44, SRZ ;  /* 0x00000000002c7805 */ /* 0x000fc6000001ff00 */
[----:B------:R-:W-:Y:S04]  /*0f60*/  STS.U16 [R3+UR6+0x5800], R20 ;  /* 0x0058001403007988 */ /* 0x000fe80008000406 */
[----:B------:R-:W-:Y:S04]  /*0f70*/  STS.U16 [R3+UR6+0x6800], R12 ;  /* 0x0068000c03007988 */ /* 0x000fe80008000406 */
[----:B------:R-:W-:Y:S04]  /*0f80*/  STS.U16 [R3+UR6+0x7800], R17 ;  /* 0x0078001103007988 */ /* 0x000fe80008000406 */
[----:B------:R0:W-:Y:S04]  /*0f90*/  STS.U16 [R0+UR6+0xc00], R2 ;  /* 0x000c000200007988 */ /* 0x0001e80008000406 */
[----:B------:R1:W-:Y:S04]  /*0fa0*/  STS.U16 [R0+UR6+0x1c00], R4 ;  /* 0x001c000400007988 */ /* 0x0003e80008000406 */
[----:B------:R2:W-:Y:S01]  /*0fb0*/  STS.U16 [R0+UR6+0x2c00], R5 ;  /* 0x002c000500007988 */ /* 0x0005e20008000406 */
[----:B0-----:R-:W-:-:S03]  /*0fc0*/  IMAD.SHL.U32 R2, R6, 0x2, RZ ;  /* 0x0000000206027824 */ /* 0x001fc600078e00ff */
[----:B------:R-:W-:Y:S01]  /*0fd0*/  STS.U16 [R0+UR6+0x3c00], R7 ;  /* 0x003c000700007988 */ /* 0x000fe20008000406 */
[----:B-1----:R-:W-:-:S03]  /*0fe0*/  IMAD.MOV.U32 R4, RZ, RZ, -0x800000 ;  /* 0xff800000ff047424 */ /* 0x002fc600078e00ff */
[----:B------:R-:W-:Y:S01]  /*0ff0*/  STS.U16 [R0+UR6+0x4c00], R8 ;  /* 0x004c000800007988 */ /* 0x000fe20008000406 */
[----:B--2---:R-:W-:-:S03]  /*1000*/  IMAD.MOV.U32 R5, RZ, RZ, -0x800000 ;  /* 0xff800000ff057424 */ /* 0x004fc600078e00ff */
[----:B------:R-:W-:Y:S04]  /*1010*/  STS.U16 [R0+UR6+0x5c00], R9 ;  /* 0x005c000900007988 */ /* 0x000fe80008000406 */
[----:B------:R-:W-:Y:S04]  /*1020*/  STS.U16 [R0+UR6+0x6c00], R10 ;  /* 0x006c000a00007988 */ /* 0x000fe80008000406 */
[----:B------:R0:W-:Y:S02]  /*1030*/  STS.U16 [R0+UR6+0x7c00], R11 ;  /* 0x007c000b00007988 */ /* 0x0001e40008000406 */
[----:B0-----:R-:W-:Y:S01]  /*1040*/  IMAD.SHL.U32 R0, R6, 0x8, RZ ;  /* 0x0000000806007824 */ /* 0x001fe200078e00ff */
[----:B------:R-:W-:Y:S06]  /*1050*/  BRA.U !UP0, `(.L_x_0) ;  /* 0x0000003108cc7547 */ /* 0x000fec000b800000 */
[----:B------:R-:W0:Y:S01]  /*1060*/  LDC.64 R120, c[0x0][0x3c0] ;  /* 0x0000f000ff787b82 */ /* 0x000e220000000a00 */
[C---:B------:R-:W-:Y:S01]  /*1070*/  LOP3.LUT R4, R6.reuse, 0x1, RZ, 0xc0, !PT ;  /* 0x0000000106047812 */ /* 0x040fe200078ec0ff */
[----:B------:R-:W1:Y:S01]  /*1080*/  LDCU UR4, c[0x0][0x3c8] ;  /* 0x00007900ff0477ac */ /* 0x000e620008000800 */
[--C-:B------:R-:W-:Y:S01]  /*1090*/  SHF.R.S32.HI R5, RZ, 0x1, R6.reuse ;  /* 0x00000001ff057819 */ /* 0x100fe20000011406 */
[----:B------:R-:W-:Y:S01]  /*10a0*/  IMAD.SHL.U32 R3, R6, 0x40, RZ ;  /* 0x0000004006037824 */ /* 0x000fe200078e00ff */
[----:B------:R-:W-:Y:S01]  /*10b0*/  SHF.R.S32.HI R8, RZ, 0x3, R6 ;  /* 0x00000003ff087819 */ /* 0x000fe20000011406 */
[----:B------:R-:W-:Y:S01]  /*10c0*/  IMAD.MOV R9, RZ, RZ, -R4 ;  /* 0x000000ffff097224 */ /* 0x000fe200078e0a04 */
[----:B------:R-:W-:Y:S01]  /*10d0*/  SGXT R5, R5, 0x1 ;  /* 0x000000010505781a */ /* 0x000fe20000000200 */
[----:B------:R-:W2:Y:S01]  /*10e0*/  LDCU.64 UR14, c[0x0][0x388] ;  /* 0x00007100ff0e77ac */ /* 0x000ea20008000a00 */
[----:B------:R-:W-:Y:S01]  /*10f0*/  SGXT R8, R8, 0x1 ;  /* 0x000000010808781a */ /* 0x000fe20000000200 */
[----:B------:R-:W3:Y:S01]  /*1100*/  LDC.64 R16, c[0x0][0x390] ;  /* 0x0000e400ff107b82 */ /* 0x000ee20000000a00 */
[----:B------:R-:W-:Y:S01]  /*1110*/  LOP3.LUT R7, R5, 0x840, RZ, 0xc0, !PT ;  /* 0x0000084005077812 */ /* 0x000fe200078ec0ff */
[----:B------:R-:W4:Y:S01]  /*1120*/  LDCU.64 UR8, c[0x0][0x3d0] ;  /* 0x00007a00ff0877ac */ /* 0x000f220008000a00 */
[----:B------:R-:W-:Y:S01]  /*1130*/  LOP3.LUT R5, R9, 0x210, RZ, 0xc0, !PT ;  /* 0x0000021009057812 */ /* 0x000fe200078ec0ff */
[----:B------:R-:W-:Y:S01]  /*1140*/  IMAD.SHL.U32 R9, R4, 0x2, RZ ;  /* 0x0000000204097824 */ /* 0x000fe200078e00ff */
[----:B------:R-:W-:Y:S01]  /*1150*/  LOP3.LUT R3, R3, 0x1c0, RZ, 0xc0, !PT ;  /* 0x000001c003037812 */ /* 0x000fe200078ec0ff */
[----:B------:R-:W-:Y:S01]  /*1160*/  IMAD.MOV.U32 R122, RZ, RZ, 0x3f800000 ;  /* 0x3f800000ff7a7424 */ /* 0x000fe200078e00ff */
[----:B------:R-:W-:Y:S01]  /*1170*/  LOP3.LUT R8, R7, 0x420, R8, 0xf8, !PT ;  /* 0x0000042007087812 */ /* 0x000fe200078ef808 */
[----:B------:R-:W5:Y:S01]  /*1180*/  LDC R15, c[0x0][0x3d8] ;  /* 0x0000f600ff0f7b82 */ /* 0x000f620000000800 */
[----:B------:R-:W-:Y:S01]  /*1190*/  LOP3.LUT R5, R5, 0x1f0, R6, 0x78, !PT ;  /* 0x000001f005057812 */ /* 0x000fe200078e7806 */
[----:B------:R-:W-:Y:S01]  /*11a0*/  IMAD.MOV.U32 R115, RZ, RZ, -0x800000 ;  /* 0xff800000ff737424 */ /* 0x000fe200078e00ff */
[----:B------:R-:W-:Y:S01]  /*11b0*/  LOP3.LUT R3, R3, 0x30, R0, 0xf8, !PT ;  /* 0x0000003003037812 */ /* 0x000fe200078ef800 */
[----:B------:R-:W-:Y:S01]  /*11c0*/  IMAD.MOV.U32 R112, RZ, RZ, RZ ;  /* 0x000000ffff707224 */ /* 0x000fe200078e00ff */
[----:B------:R-:W-:Y:S01]  /*11d0*/  LOP3.LUT R7, R5, R8, RZ, 0x3c, !PT ;  /* 0x0000000805077212 */ /* 0x000fe200078e3cff */
[----:B0-----:R-:W-:Y:S01]  /*11e0*/  IMAD R120, R120, UR7, RZ ;  /* 0x0000000778787c24 */ /* 0x001fe2000f8e02ff */
[----:B------:R-:W-:Y:S01]  /*11f0*/  LOP3.LUT R0, R3, 0x30, R2, 0x78, !PT ;  /* 0x0000003003007812 */ /* 0x000fe200078e7802 */
[C---:B------:R-:W-:Y:S01]  /*1200*/  IMAD.SHL.U32 R2, R6.reuse, 0x400, RZ ;  /* 0x0000040006027824 */ /* 0x040fe200078e00ff */
[----:B------:R-:W-:Y:S01]  /*1210*/  LOP3.LUT R5, R6, 0x3f, RZ, 0xc0, !PT ;  /* 0x0000003f06057812 */ /* 0x000fe200078ec0ff */
[----:B------:R-:W-:Y:S01]  /*1220*/  IMAD.MOV.U32 R114, RZ, RZ, -0x800000 ;  /* 0xff800000ff727424 */ /* 0x000fe200078e00ff */
[----:B------:R-:W-:-:S02]  /*1230*/  SHF.R.U32.HI R8, RZ, 0x1, R6 ;  /* 0x00000001ff087819 */ /* 0x000fc40000011606 */
[----:B------:R-:W-:Y:S02]  /*1240*/  CS2R R64, SRZ ;  /* 0x0000000000407805 */ /* 0x000fe4000001ff00 */
[----:B------:R-:W-:Y:S01]  /*1250*/  SHF.R.U32.HI R4, RZ, 0x6, R6 ;  /* 0x00000006ff047819 */ /* 0x000fe20000011606 */
[----:B-1----:R-:W-:Y:S01]  /*1260*/  IMAD R3, R5, UR4, RZ ;  /* 0x0000000405037c24 */ /* 0x002fe2000f8e02ff */
[----:B------:R-:W-:Y:S01]  /*1270*/  LOP3.LUT R116, R2, 0x1000, RZ, 0xc0, !PT ;  /* 0x0000100002747812 */ /* 0x000fe200078ec0ff */
[----:B----4-:R-:W-:Y:S01]  /*1280*/  UIMAD UR4, UR7, UR8, URZ ;  /* 0x00000008070472a4 */ /* 0x010fe2000f8e02ff */
[----:B------:R-:W-:Y:S02]  /*1290*/  SGXT.U32 R2, R8, 0x1 ;  /* 0x000000010802781a */ /* 0x000fe40000000000 */
[----:B------:R-:W-:Y:S02]  /*12a0*/  CS2R R66, SRZ ;  /* 0x0000000000427805 */ /* 0x000fe4000001ff00 */
[----:B------:R-:W-:Y:S01]  /*12b0*/  LEA.HI R8, R6, 0x8, RZ, 0x1a ;  /* 0x0000000806087811 */ /* 0x000fe200078fd0ff */
[----:B------:R-:W-:Y:S01]  /*12c0*/  USHF.R.S32.HI UR5, URZ, 0x1f, UR4 ;  /* 0x0000001fff057899 */ /* 0x000fe20008011404 */
[----:B------:R-:W-:-:S02]  /*12d0*/  SGXT.U32 R4, R4, 0x3 ;  /* 0x000000030404781a */ /* 0x000fc40000000000 */
[----:B------:R-:W-:Y:S02]  /*12e0*/  CS2R R76, SRZ ;  /* 0x00000000004c7805 */ /* 0x000fe4000001ff00 */
[----:B------:R-:W-:Y:S01]  /*12f0*/  SHF.R.S32.HI R11, RZ, 0x1f, R3 ;  /* 0x0000001fff0b7819 */ /* 0x000fe20000011403 */
[-C--:B------:R-:W-:Y:S01]  /*1300*/  IMAD R125, R8, R121.reuse, RZ ;  /* 0x00000079087d7224 */ /* 0x080fe200078e02ff */
[--C-:B--2---:R-:W-:Y:S01]  /*1310*/  IADD3 R18, P0, P1, R3, UR14, R120.reuse ;  /* 0x0000000e03127c10 */ /* 0x104fe2000f91e078 */
[C---:B------:R-:W-:Y:S01]  /*1320*/  IMAD R14, R4.reuse, R121, RZ ;  /* 0x00000079040e7224 */ /* 0x040fe200078e02ff */
[----:B------:R-:W-:Y:S01]  /*1330*/  SHF.R.S32.HI R120, RZ, 0x1f, R120 ;  /* 0x0000001fff787819 */ /* 0x000fe20000011478 */
[-C--:B-----5:R-:W-:Y:S01]  /*1340*/  IMAD R4, R4, R15.reuse, RZ ;  /* 0x0000000f04047224 */ /* 0x0a0fe200078e02ff */
[----:B------:R-:W-:Y:S01]  /*1350*/  SHF.R.U32.HI R3, RZ, 0x3, R6 ;  /* 0x00000003ff037819 */ /* 0x000fe20000011606 */
[----:B------:R-:W-:Y:S01]  /*1360*/  IMAD R8, R8, R15, RZ ;  /* 0x0000000f08087224 */ /* 0x000fe200078e02ff */
[----:B------:R-:W-:-:S02]  /*1370*/  LEA.HI R10, R6, 0x18, RZ, 0x1a ;  /* 0x00000018060a7811 */ /* 0x000fc400078fd0ff */
[----:B------:R-:W-:Y:S02]  /*1380*/  CS2R R78, SRZ ;  /* 0x00000000004e7805 */ /* 0x000fe4000001ff00 */
[----:B------:R-:W-:Y:S02]  /*1390*/  LEA.HI R12, R6, 0x28, RZ, 0x1a ;  /* 0x00000028060c7811 */ /* 0x000fe400078fd0ff */
[----:B------:R-:W-:Y:S02]  /*13a0*/  CS2R R88, SRZ ;  /* 0x0000000000587805 */ /* 0x000fe4000001ff00 */
[----:B------:R-:W-:Y:S01]  /*13b0*/  IADD3.X R120, PT, PT, R11, UR15, R120, P0, P1 ;  /* 0x0000000f0b787c10 */ /* 0x000fe200087e2478 */
[----:B------:R-:W-:Y:S01]  /*13c0*/  IMAD R11, R5, UR9, RZ ;  /* 0x00000009050b7c24 */ /* 0x000fe2000f8e02ff */
[----:B------:R-:W-:Y:S01]  /*13d0*/  LOP3.LUT R3, R3, 0x30, RZ, 0xc0, !PT ;  /* 0x0000003003037812 */ /* 0x000fe200078ec0ff */
[-C--:B------:R-:W-:Y:S01]  /*13e0*/  IMAD R5, R10, R121.reuse, RZ ;  /* 0x000000790a057224 */ /* 0x080fe200078e02ff */
[----:B------:R-:W-:Y:S01]  /*13f0*/  IADD3 R116, PT, PT, R7, UR6, R116 ;  /* 0x0000000607747c10 */ /* 0x000fe2000fffe074 */
[----:B------:R-:W-:Y:S01]  /*1400*/  IMAD R7, R12, R121, RZ ;  /* 0x000000790c077224 */ /* 0x000fe200078e02ff */
[----:B------:R-:W-:Y:S01]  /*1410*/  IADD3 R19, P5, PT, R125, R18, RZ ;  /* 0x000000127d137210 */ /* 0x000fe20007fbe0ff */
[-C--:B------:R-:W-:Y:S01]  /*1420*/  IMAD R10, R10, R15.reuse, RZ ;  /* 0x0000000f0a0a7224 */ /* 0x080fe200078e02ff */
[----:B------:R-:W-:Y:S01]  /*1430*/  LOP3.LUT R9, R9, 0x1c, R6, 0xf8, !PT ;  /* 0x0000001c09097812 */ /* 0x000fe200078ef806 */
[----:B------:R-:W-:Y:S01]  /*1440*/  IMAD R12, R12, R15, RZ ;  /* 0x0000000f0c0c7224 */ /* 0x000fe200078e02ff */
[C---:B------:R-:W-:Y:S01]  /*1450*/  LOP3.LUT P0, RZ, R6.reuse, 0x2, RZ, 0xc0, !PT ;  /* 0x0000000206ff7812 */ /* 0x040fe2000780c0ff */
[----:B------:R0:W-:Y:S01]  /*1460*/  STL [R1], R19 ;  /* 0x0000001301007387 */ /* 0x0001e20000100800 */
[----:B------:R-:W-:-:S02]  /*1470*/  LOP3.LUT P1, RZ, R6, 0x1, RZ, 0xc0, !PT ;  /* 0x0000000106ff7812 */ /* 0x000fc4000782c0ff */
[----:B------:R-:W-:Y:S02]  /*1480*/  CS2R R90, SRZ ;  /* 0x00000000005a7805 */ /* 0x000fe4000001ff00 */
[----:B------:R-:W-:Y:S02]  /*1490*/  LOP3.LUT R3, R3, 0x1ff, R6, 0x78, !PT ;  /* 0x000001ff03037812 */ /* 0x000fe400078e7806 */
[----:B------:R-:W-:Y:S02]  /*14a0*/  CS2R R40, SRZ ;  /* 0x0000000000287805 */ /* 0x000fe4000001ff00 */
[----:B------:R-:W-:Y:S02]  /*14b0*/  IADD3 R124, P4, PT, R14, R18, RZ ;  /* 0x000000120e7c7210 */ /* 0x000fe40007f9e0ff */
[----:B------:R-:W-:Y:S02]  /*14c0*/  CS2R R42, SRZ ;  /* 0x00000000002a7805 */ /* 0x000fe4000001ff00 */
[----:B------:R-:W-:-:S02]  /*14d0*/  LEA.HI R6, R6, 0x38, RZ, 0x1a ;  /* 0x0000003806067811 */ /* 0x000fc400078fd0ff */
[----:B------:R-:W-:Y:S02]  /*14e0*/  CS2R R72, SRZ ;  /* 0x0000000000487805 */ /* 0x000fe4000001ff00 */
[----:B------:R-:W-:Y:S02]  /*14f0*/  IADD3 R20, P6, PT, R5, R18, RZ ;  /* 0x0000001205147210 */ /* 0x000fe40007fde0ff */
[----:B------:R-:W-:Y:S02]  /*1500*/  CS2R R74, SRZ ;  /* 0x00000000004a7805 */ /* 0x000fe4000001ff00 */
[----:B---3--:R-:W-:Y:S01]  /*1510*/  IADD3 R13, P2, P3, R11, UR4, R16 ;  /* 0x000000040b0d7c10 */ /* 0x008fe2000fb5e010 */
[----:B------:R-:W-:Y:S01]  /*1520*/  IMAD R16, R121, 0x10, R14 ;  /* 0x0000001079107824 */ /* 0x000fe200078e020e */
[----:B------:R-:W-:Y:S01]  /*1530*/  LEA.HI.X.SX32 R123, R14, R120, 0x1, P4 ;  /* 0x000000780e7b7211 */ /* 0x000fe200020f0eff */
[----:B------:R1:W-:Y:S01]  /*1540*/  STL [R1+0x10], R20 ;  /* 0x0000101401007387 */ /* 0x0003e20000100800 */
[----:B------:R-:W-:Y:S01]  /*1550*/  LOP3.LUT R2, R9, R2, RZ, 0xfc, !PT ;  /* 0x0000000209027212 */ /* 0x000fe200078efcff */
[----:B------:R-:W-:Y:S01]  /*1560*/  IMAD R9, R6, R121, RZ ;  /* 0x0000007906097224 */ /* 0x000fe200078e02ff */
[----:B0-----:R-:W-:Y:S01]  /*1570*/  IADD3 R19, P4, PT, R7, R18, RZ ;  /* 0x0000001207137210 */ /* 0x001fe20007f9e0ff */
[----:B------:R-:W-:Y:S01]  /*1580*/  IMAD R14, R121, 0x10, R16 ;  /* 0x00000010790e7824 */ /* 0x000fe200078e0210 */
[----:B------:R-:W-:-:S02]  /*1590*/  LEA.HI.X.SX32 R5, R5, R120, 0x1, P6 ;  /* 0x0000007805057211 */ /* 0x000fc400030f0eff */
[----:B------:R-:W-:Y:S02]  /*15a0*/  CS2R R84, SRZ ;  /* 0x0000000000547805 */ /* 0x000fe4000001ff00 */
[-C--:B------:R-:W-:Y:S01]  /*15b0*/  LEA.HI.X.SX32 R125, R125, R120.reuse, 0x1, P5 ;  /* 0x000000787d7d7211 */ /* 0x080fe200028f0eff */
[----:B------:R0:W-:Y:S01]  /*15c0*/  STL [R1+0x20], R19 ;  /* 0x0000201301007387 */ /* 0x0001e20000100800 */
[----:B------:R-:W-:Y:S02]  /*15d0*/  LEA.HI.X.SX32 R7, R7, R120, 0x1, P4 ;  /* 0x0000007807077211 */ /* 0x000fe400020f0eff */
[----:B------:R-:W-:Y:S02]  /*15e0*/  CS2R R86, SRZ ;  /* 0x0000000000567805 */ /* 0x000fe4000001ff00 */
[----:B-1----:R-:W-:Y:S01]  /*15f0*/  IADD3 R20, P6, PT, R16, R18, RZ ;  /* 0x0000001210147210 */ /* 0x002fe20007fde0ff */
[----:B------:R1:W-:Y:S01]  /*1600*/  STL [R1+0xc], R5 ;  /* 0x00000c0501007387 */ /* 0x0003e20000100800 */
[----:B------:R-:W-:-:S02]  /*1610*/  CS2R R48, SRZ ;  /* 0x0000000000307805 */ /* 0x000fc4000001ff00 */
[----:B------:R-:W-:Y:S02]  /*1620*/  CS2R R50, SRZ ;  /* 0x0000000000327805 */ /* 0x000fe4000001ff00 */
[----:B------:R-:W-:Y:S01]  /*1630*/  LEA.HI.X.SX32 R16, R16, R120, 0x1, P6 ;  /* 0x0000007810107211 */ /* 0x000fe200030f0eff */
[----:B------:R-:W-:Y:S01]  /*1640*/  STL [R1+0x8], R20 ;  /* 0x0000081401007387 */ /* 0x000fe20000100800 */
[----:B------:R-:W-:Y:S02]  /*1650*/  CS2R R44, SRZ ;  /* 0x00000000002c7805 */ /* 0x000fe4000001ff00 */
[----:B0-----:R-:W-:Y:S02]  /*1660*/  IADD3 R19, P5, PT, R9, R18, RZ ;  /* 0x0000001209137210 */ /* 0x001fe40007fbe0ff */
[----:B------:R-:W-:Y:S01]  /*1670*/  CS2R R46, SRZ ;  /* 0x00000000002e7805 */ /* 0x000fe2000001ff00 */
[----:B------:R-:W0:Y:S01]  /*1680*/  LDCU UR13, c[0x0][0x3a8] ;  /* 0x00007500ff0d77ac */ /* 0x000e220008000800 */
[----:B-1----:R-:W-:Y:S01]  /*1690*/  IMAD R5, R121, 0x10, R14 ;  /* 0x0000001079057824 */ /* 0x002fe200078e020e */
[----:B------:R1:W-:Y:S01]  /*16a0*/  STL [R1+0x30], R19 ;  /* 0x0000301301007387 */ /* 0x0003e20000100800 */
[----:B------:R-:W-:Y:S01]  /*16b0*/  LEA.HI.X.SX32 R9, R9, R120, 0x1, P5 ;  /* 0x0000007809097211 */ /* 0x000fe200028f0eff */
[----:B------:R-:W-:-:S02]  /*16c0*/  UMOV UR4, URZ ;  /* 0x000000ff00047c82 */ /* 0x000fc40008000000 */
[----:B------:R2:W-:Y:S04]  /*16d0*/  STL [R1+0x1c], R7 ;  /* 0x00001c0701007387 */ /* 0x0005e80000100800 */
[----:B------:R3:W-:Y:S01]  /*16e0*/  STL [R1+0x4], R16 ;  /* 0x0000041001007387 */ /* 0x0007e20000100800 */
[-C--:B-1----:R-:W-:Y:S02]  /*16f0*/  IADD3 R19, P4, PT, R14, R18.reuse, RZ ;  /* 0x000000120e137210 */ /* 0x082fe40007f9e0ff */
[----:B--2---:R-:W-:-:S03]  /*1700*/  IADD3 R7, P6, PT, R5, R18, RZ ;  /* 0x0000001205077210 */ /* 0x004fc60007fde0ff */
[----:B------:R-:W-:Y:S01]  /*1710*/  STL [R1+0x18], R19 ;  /* 0x0000181301007387 */ /* 0x000fe20000100800 */
[----:B---3--:R-:W-:-:S03]  /*1720*/  SHF.R.S32.HI R16, RZ, 0x1f, R11 ;  /* 0x0000001fff107819 */ /* 0x008fc6000001140b */
[----:B------:R1:W-:Y:S01]  /*1730*/  STL [R1+0x28], R7 ;  /* 0x0000280701007387 */ /* 0x0003e20000100800 */
[----:B------:R-:W-:-:S03]  /*1740*/  LEA.HI.X.SX32 R5, R5, R120, 0x1, P6 ;  /* 0x0000007805057211 */ /* 0x000fc600030f0eff */
[----:B------:R2:W-:Y:S01]  /*1750*/  STL [R1+0x2c], R9 ;  /* 0x00002c0901007387 */ /* 0x0005e20000100800 */
[----:B-1----:R-:W-:Y:S01]  /*1760*/  LEA.HI.X.SX32 R7, R14, R120, 0x1, P4 ;  /* 0x000000780e077211 */ /* 0x002fe200020f0eff */
[----:B------:R-:W-:Y:S01]  /*1770*/  IMAD.MOV.U32 R120, RZ, RZ, 0x3f800000 ;  /* 0x3f800000ff787424 */ /* 0x000fe200078e00ff */
[-C--:B------:R-:W-:Y:S02]  /*1780*/  IADD3 R11, P4, PT, R8, R13.reuse, RZ ;  /* 0x0000000d080b7210 */ /* 0x080fe40007f9e0ff */
[----:B--2---:R-:W-:Y:S01]  /*1790*/  IADD3.X R9, PT, PT, R16, UR5, R17, P2, P3 ;  /* 0x0000000510097c10 */ /* 0x004fe200097e6411 */
[----:B------:R1:W-:Y:S01]  /*17a0*/  STL [R1+0x14], R7 ;  /* 0x0000140701007387 */ /* 0x0003e20000100800 */
[----:B------:R-:W-:Y:S01]  /*17b0*/  IADD3 R14, P3, PT, R4, R13, RZ ;  /* 0x0000000d040e7210 */ /* 0x000fe20007f7e0ff */
[----:B------:R-:W-:Y:S02]  /*17c0*/  UMOV UR5, URZ ;  /* 0x000000ff00057c82 */ /* 0x000fe40008000000 */
[----:B------:R2:W-:Y:S04]  /*17d0*/  STL [R1+0x24], R5 ;  /* 0x0000240501007387 */ /* 0x0005e80000100800 */
[----:B------:R3:W-:Y:S01]  /*17e0*/  STL [R1+0x38], R14 ;  /* 0x0000380e01007387 */ /* 0x0007e20000100800 */
[----:B-1----:R-:W-:Y:S01]  /*17f0*/  IMAD R7, R6, R15, RZ ;  /* 0x0000000f06077224 */ /* 0x002fe200078e02ff */
[----:B------:R-:W-:-:S02]  /*1800*/  IADD3 R6, P5, PT, R10, R13, RZ ;  /* 0x0000000d0a067210 */ /* 0x000fc40007fbe0ff */
[----:B------:R1:W-:Y:S01]  /*1810*/  STL [R1+0x40], R11 ;  /* 0x0000400b01007387 */ /* 0x0003e20000100800 */
[----:B--2---:R-:W-:Y:S01]  /*1820*/  IMAD R5, R15, 0x10, R4 ;  /* 0x000000100f057824 */ /* 0x004fe200078e0204 */
[----:B------:R-:W-:Y:S02]  /*1830*/  LEA.HI.X.SX32 R4, R4, R9, 0x1, P3 ;  /* 0x0000000904047211 */ /* 0x000fe400018f0eff */
[----:B------:R2:W-:Y:S01]  /*1840*/  STL [R1+0x50], R6 ;  /* 0x0000500601007387 */ /* 0x0005e20000100800 */
[-C--:B---3--:R-:W-:Y:S02]  /*1850*/  IADD3 R14, P6, PT, R12, R13.reuse, RZ ;  /* 0x0000000d0c0e7210 */ /* 0x088fe40007fde0ff */
[----:B-1----:R-:W-:-:S03]  /*1860*/  IADD3 R11, P2, PT, R7, R13, RZ ;  /* 0x0000000d070b7210 */ /* 0x002fc60007f5e0ff */
[----:B------:R-:W-:Y:S01]  /*1870*/  STL [R1+0x60], R14 ;  /* 0x0000600e01007387 */ /* 0x000fe20000100800 */
[----:B--2---:R-:W-:-:S03]  /*1880*/  IMAD R6, R15, 0x10, R5 ;  /* 0x000000100f067824 */ /* 0x004fc600078e0205 */
[----:B------:R1:W-:Y:S04]  /*1890*/  STL [R1+0x70], R11 ;  /* 0x0000700b01007387 */ /* 0x0003e80000100800 */
[----:B------:R2:W-:Y:S01]  /*18a0*/  STL [R1+0x34], R4 ;  /* 0x0000340401007387 */ /* 0x0005e20000100800 */
[-C--:B-1----:R-:W-:Y:S02]  /*18b0*/  LEA.HI.X.SX32 R11, R8, R9.reuse, 0x1, P4 ;  /* 0x00000009080b7211 */ /* 0x082fe400020f0eff */
[-C--:B------:R-:W-:Y:S02]  /*18c0*/  LEA.HI.X.SX32 R8, R10, R9.reuse, 0x1, P5 ;  /* 0x000000090a087211 */ /* 0x080fe400028f0eff */
[----:B------:R-:W-:Y:S01]  /*18d0*/  LEA.HI.X.SX32 R10, R12, R9, 0x1, P6 ;  /* 0x000000090c0a7211 */ /* 0x000fe200030f0eff */
[----:B------:R1:W-:Y:S01]  /*18e0*/  STL [R1+0x3c], R11 ;  /* 0x00003c0b01007387 */ /* 0x0003e20000100800 */
[----:B--2---:R-:W-:-:S03]  /*18f0*/  IMAD R4, R15, 0x10, R6 ;  /* 0x000000100f047824 */ /* 0x004fc600078e0206 */
[----:B------:R2:W-:Y:S04]  /*1900*/  STL [R1+0x4c], R8 ;  /* 0x00004c0801007387 */ /* 0x0005e80000100800 */
[----:B------:R3:W-:Y:S01]  /*1910*/  STL [R1+0x5c], R10 ;  /* 0x00005c0a01007387 */ /* 0x0007e20000100800 */
[-C--:B-1----:R-:W-:Y:S02]  /*1920*/  IADD3 R11, P4, PT, R6, R13.reuse, RZ ;  /* 0x0000000d060b7210 */ /* 0x082fe40007f9e0ff */
[-C--:B--2---:R-:W-:Y:S02]  /*1930*/  IADD3 R8, P3, PT, R5, R13.reuse, RZ ;  /* 0x0000000d05087210 */ /* 0x084fe40007f7e0ff */
[----:B---3--:R-:W-:-:S03]  /*1940*/  IADD3 R10, P5, PT, R4, R13, RZ ;  /* 0x0000000d040a7210 */ /* 0x008fc60007fbe0ff */
[----:B------:R1:W-:Y:S01]  /*1950*/  STL [R1+0x48], R8 ;  /* 0x0000480801007387 */ /* 0x0003e20000100800 */
[----:B------:R-:W-:-:S03]  /*1960*/  LEA.HI.X.SX32 R4, R4, R9, 0x1, P5 ;  /* 0x0000000904047211 */ /* 0x000fc600028f0eff */
[----:B------:R2:W-:Y:S04]  /*1970*/  STL [R1+0x58], R11 ;  /* 0x0000580b01007387 */ /* 0x0005e80000100800 */
[----:B------:R2:W-:Y:S01]  /*1980*/  STL [R1+0x68], R10 ;  /* 0x0000680a01007387 */ /* 0x0005e20000100800 */
[-C--:B-1----:R-:W-:Y:S02]  /*1990*/  LEA.HI.X.SX32 R8, R7, R9.reuse, 0x1, P2 ;  /* 0x0000000907087211 */ /* 0x082fe400010f0eff */
[-C--:B------:R-:W-:Y:S02]  /*19a0*/  LEA.HI.X.SX32 R7, R5, R9.reuse, 0x1, P3 ;  /* 0x0000000905077211 */ /* 0x080fe400018f0eff */
[----:B------:R-:W-:Y:S01]  /*19b0*/  LEA.HI.X.SX32 R5, R6, R9, 0x1, P4 ;  /* 0x0000000906057211 */ /* 0x000fe200020f0eff */
[----:B------:R2:W-:Y:S04]  /*19c0*/  STL [R1+0x6c], R8 ;  /* 0x00006c0801007387 */ /* 0x0005e80000100800 */
[----:B------:R2:W-:Y:S04]  /*19d0*/  STL [R1+0x44], R7 ;  /* 0x0000440701007387 */ /* 0x0005e80000100800 */
[----:B------:R2:W-:Y:S04]  /*19e0*/  STL [R1+0x54], R5 ;  /* 0x0000540501007387 */ /* 0x0005e80000100800 */
[----:B0-----:R2:W-:Y:S02]  /*19f0*/  STL [R1+0x64], R4 ;  /* 0x0000640401007387 */ /* 0x0015e40000100800 */
.L_x_1:
[----:B--2---:R-:W2:Y:S04]  /*1a00*/  LDL R11, [R1] ;  /* 0x00000000010b7983 */ /* 0x004ea80000100800 */
[----:B------:R-:W3:Y:S04]  /*1a10*/  LDL R5, [R1+0x8] ;  /* 0x0000080001057983 */ /* 0x000ee80000100800 */
[----:B------:R-:W4:Y:S04]  /*1a20*/  LDL R4, [R1+0x10] ;  /* 0x0000100001047983 */ /* 0x000f280000100800 */
[----:B------:R-:W5:Y:S04]  /*1a30*/  LDL R10, [R1+0x4] ;  /* 0x00000400010a7983 */ /* 0x000f680000100800 */
        /* <DEDUP_REMOVED lines=8> */
[----:B------:R-:W5:Y:S01]  /*1ac0*/  LDL R23, [R1+0x2c] ;  /* 0x00002c0001177983 */ /* 0x000f620000100800 */
[----:B------:R-:W-:-:S02]  /*1ad0*/  SHF.R.S32.HI R22, RZ, 0x1f, R112 ;  /* 0x0000001fff167819 */ /* 0x000fc40000011470 */
[----:B------:R-:W-:Y:S01]  /*1ae0*/  IADD3 R16, P2, PT, R112, R124, RZ ;  /* 0x0000007c70107210 */ /* 0x000fe20007f5e0ff */
[----:B------:R-:W5:Y:S04]  /*1af0*/  LDL R21, [R1+0x38] ;  /* 0x0000380001157983 */ /* 0x000f680000100800 */
[----:B------:R-:W-:Y:S01]  /*1b00*/  IMAD.X R17, R22, 0x1, R123, P2 ;  /* 0x0000000116117824 */ /* 0x000fe200010e067b */
[----:B------:R-:W5:Y:S04]  /*1b10*/  LDL R19, [R1+0x34] ;  /* 0x0000340001137983 */ /* 0x000f680000100800 */
[----:B------:R-:W5:Y:S04]  /*1b20*/  LDG.E.U8 R16, desc[UR10][R16.64] ;  /* 0x0000000a10107981 */ /* 0x000f68000c1e1100 */
[----:B------:R-:W5:Y:S04]  /*1b30*/  LDL R101, [R1+0x40] ;  /* 0x0000400001657983 */ /* 0x000f680000100800 */
[----:B------:R-:W5:Y:S04]  /*1b40*/  LDL R100, [R1+0x48] ;  /* 0x0000480001647983 */ /* 0x000f680000100800 */
[----:B------:R-:W5:Y:S04]  /*1b50*/  LDL R95, [R1+0x3c] ;  /* 0x00003c00015f7983 */ /* 0x000f680000100800 */
[----:B------:R-:W5:Y:S01]  /*1b60*/  LDL R94, [R1+0x44] ;  /* 0x00004400015e7983 */ /* 0x000f620000100800 */
[----:B------:R-:W-:-:S03]  /*1b70*/  USHF.R.S32.HI UR8, URZ, 0x1f, UR4 ;  /* 0x0000001fff087899 */ /* 0x000fc60008011404 */
[----:B------:R-:W5:Y:S04]  /*1b80*/  LDL R119, [R1+0x64] ;  /* 0x0000640001777983 */ /* 0x000f680000100800 */
[----:B------:R-:W5:Y:S04]  /*1b90*/  LDL R118, [R1+0x70] ;  /* 0x0000700001767983 */ /* 0x000f680000100800 */
[----:B------:R-:W5:Y:S01]  /*1ba0*/  LDL R117, [R1+0x6c] ;  /* 0x00006c0001757983 */ /* 0x000f620000100800 */
[C---:B--2---:R-:W-:Y:S02]  /*1bb0*/  IADD3 R14, P3, PT, R112.reuse, R11, RZ ;  /* 0x0000000b700e7210 */ /* 0x044fe40007f7e0ff */
[----:B---3--:R-:W-:-:S03]  /*1bc0*/  IADD3 R12, P2, PT, R112, R5, RZ ;  /* 0x00000005700c7210 */ /* 0x008fc60007f5e0ff */
[----:B------:R-:W-:Y:S01]  /*1bd0*/  IMAD.X R15, R22, 0x1, R125, P3 ;  /* 0x00000001160f7824 */ /* 0x000fe200018e067d */
[----:B----4-:R-:W-:-:S04]  /*1be0*/  IADD3 R4, P3, PT, R112, R4, RZ ;  /* 0x0000000470047210 */ /* 0x010fc80007f7e0ff */
[----:B------:R-:W2:Y:S01]  /*1bf0*/  LDG.E.U8 R14, desc[UR10][R14.64] ;  /* 0x0000000a0e0e7981 */ /* 0x000ea2000c1e1100 */
[----:B-----5:R-:W-:Y:S01]  /*1c00*/  IMAD.X R13, R22, 0x1, R10, P2 ;  /* 0x00000001160d7824 */ /* 0x020fe200010e060a */
[----:B------:R-:W-:-:S04]  /*1c10*/  IADD3 R10, P2, PT, R112, R9, RZ ;  /* 0x00000009700a7210 */ /* 0x000fc80007f5e0ff */
[----:B------:R-:W3:Y:S01]  /*1c20*/  LDG.E.U8 R18, desc[UR10][R12.64] ;  /* 0x0000000a0c127981 */ /* 0x000ee2000c1e1100 */
[C---:B------:R-:W-:Y:S02]  /*1c30*/  IMAD.X R5, R22.reuse, 0x1, R8, P3 ;  /* 0x0000000116057824 */ /* 0x040fe400018e0608 */
[----:B------:R-:W-:-:S03]  /*1c40*/  IMAD.X R11, R22, 0x1, R20, P2 ;  /* 0x00000001160b7824 */ /* 0x000fc600010e0614 */
[----:B------:R0:W4:Y:S01]  /*1c50*/  LDG.E.U8 R20, desc[UR10][R4.64] ;  /* 0x0000000a04147981 */ /* 0x000122000c1e1100 */
[----:B------:R-:W-:-:S03]  /*1c60*/  IADD3 R8, P3, PT, R112, R7, RZ ;  /* 0x0000000770087210 */ /* 0x000fc60007f7e0ff */
[----:B------:R-:W5:Y:S01]  /*1c70*/  LDG.E.U8 R10, desc[UR10][R10.64] ;  /* 0x0000000a0a0a7981 */ /* 0x000f62000c1e1100 */
[C---:B------:R-:W-:Y:S02]  /*1c80*/  IADD3 R6, P4, PT, R112.reuse, R6, RZ ;  /* 0x0000000670067210 */ /* 0x040fe40007f9e0ff */
[----:B0-----:R-:W-:Y:S01]  /*1c90*/  IADD3 R4, P2, PT, R112, R26, RZ ;  /* 0x0000001a70047210 */ /* 0x001fe20007f5e0ff */
[C---:B------:R-:W-:Y:S02]  /*1ca0*/  IMAD.X R9, R22.reuse, 0x1, R25, P3 ;  /* 0x0000000116097824 */ /* 0x040fe400018e0619 */
[----:B------:R-:W-:-:S03]  /*1cb0*/  IMAD.X R7, R22, 0x1, R24, P4 ;  /* 0x0000000116077824 */ /* 0x000fc600020e0618 */
[----:B------:R-:W5:Y:S01]  /*1cc0*/  LDG.E.U8 R8, desc[UR10][R8.64] ;  /* 0x0000000a08087981 */ /* 0x000f62000c1e1100 */
[----:B------:R-:W-:-:S03]  /*1cd0*/  IMAD.X R5, R22, 0x1, R23, P2 ;  /* 0x0000000116057824 */ /* 0x000fc600010e0617 */
[----:B------:R-:W5:Y:S04]  /*1ce0*/  LDG.E.U8 R28, desc[UR10][R6.64] ;  /* 0x0000000a061c7981 */ /* 0x000f68000c1e1100 */
[----:B------:R-:W5:Y:S01]  /*1cf0*/  LDG.E.U8 R30, desc[UR10][R4.64] ;  /* 0x0000000a041e7981 */ /* 0x000f62000c1e1100 */
[----:B------:R-:W-:Y:S06]  /*1d00*/  BAR.SYNC.DEFER_BLOCKING 0x0 ;  /* 0x0000000000007b1d */ /* 0x000fec0000010000 */
[----:B------:R-:W-:Y:S01]  /*1d10*/  STS.U8 [R3+UR6+0x8000], R16 ;  /* 0x0080001003007988 */ /* 0x000fe20008000006 */
[----:B------:R-:W-:-:S04]  /*1d20*/  IADD3 R12, P2, PT, R21, UR4, RZ ;  /* 0x00000004150c7c10 */ /* 0x000fc8000ff5e0ff */
[----:B------:R-:W-:Y:S01]  /*1d30*/  IADD3.X R13, PT, PT, R19, UR8, RZ, P2, !PT ;  /* 0x00000008130d7c10 */ /* 0x000fe200097fe4ff */
[----:B--2---:R-:W-:Y:S04]  /*1d40*/  STS.U8 [R3+UR6+0x8200], R14 ;  /* 0x0082000e03007988 */ /* 0x004fe80008000006 */
[----:B---3--:R-:W-:Y:S04]  /*1d50*/  STS.U8 [R3+UR6+0x8400], R18 ;  /* 0x0084001203007988 */ /* 0x008fe80008000006 */
[----:B----4-:R-:W-:Y:S04]  /*1d60*/  STS.U8 [R3+UR6+0x8600], R20 ;  /* 0x0086001403007988 */ /* 0x010fe80008000006 */
[----:B-----5:R-:W-:Y:S04]  /*1d70*/  STS.U8 [R3+UR6+0x8800], R10 ;  /* 0x0088000a03007988 */ /* 0x020fe80008000006 */
[----:B------:R-:W-:Y:S04]  /*1d80*/  STS.U8 [R3+UR6+0x8a00], R8 ;  /* 0x008a000803007988 */ /* 0x000fe80008000006 */
[----:B------:R-:W-:Y:S04]  /*1d90*/  STS.U8 [R3+UR6+0x8c00], R28 ;  /* 0x008c001c03007988 */ /* 0x000fe80008000006 */
[----:B------:R-:W-:Y:S01]  /*1da0*/  STS.U8 [R3+UR6+0x8e00], R30 ;  /* 0x008e001e03007988 */ /* 0x000fe20008000006 */
[----:B------:R-:W-:Y:S06]  /*1db0*/  BAR.SYNC.DEFER_BLOCKING 0x0 ;  /* 0x0000000000007b1d */ /* 0x000fec0000010000 */
[----:B------:R-:W0:Y:S04]  /*1dc0*/  LDSM.16.MT88.4 R32, [R116] ;  /* 0x000000007420783b */ /* 0x000e280000004200 */
[----:B------:R-:W1:Y:S04]  /*1dd0*/  LDSM.16.MT88.4 R36, [R116+0x2000] ;  /* 0x002000007424783b */ /* 0x000e680000004200 */
[----:B------:R-:W2:Y:S04]  /*1de0*/  LDSM.16.M88.4 R4, [R0+UR6+0x8200] ;  /* 0x008200060004783b */ /* 0x000ea80008000200 */
[----:B------:R-:W3:Y:S04]  /*1df0*/  LDSM.16.M88.4 R24, [R0+UR6+0x8000] ;  /* 0x008000060018783b */ /* 0x000ee80008000200 */
[----:B------:R-:W4:Y:S04]  /*1e00*/  LDSM.16.M88.4 R20, [R0+UR6+0x8400] ;  /* 0x008400060014783b */ /* 0x000f280008000200 */
[----:B------:R5:W4:Y:S04]  /*1e10*/  LDG.E.U8 R113, desc[UR10][R12.64] ;  /* 0x0000000a0c717981 */ /* 0x000b28000c1e1100 */
[----:B------:R-:W4:Y:S04]  /*1e20*/  LDSM.16.M88.4 R16, [R0+UR6+0x8600] ;  /* 0x008600060010783b */ /* 0x000f280008000200 */
[----:B------:R-:W4:Y:S04]  /*1e30*/  LDSM.16.M88.4 R28, [R0+UR6+0x8c00] ;  /* 0x008c0006001c783b */ /* 0x000f280008000200 */
[----:B-----5:R-:W5:Y:S01]  /*1e40*/  LDSM.16.M88.4 R12, [R0+UR6+0x8a00] ;  /* 0x008a0006000c783b */ /* 0x020f620008000200 */
[----:B0-----:R-:W-:-:S02]  /*1e50*/  IMAD.MOV.U32 R8, RZ, RZ, R32 ;  /* 0x000000ffff087224 */ /* 0x001fc400078e0020 */
[----:B------:R-:W-:Y:S02]  /*1e60*/  IMAD.MOV.U32 R9, RZ, RZ, R34 ;  /* 0x000000ffff097224 */ /* 0x000fe400078e0022 */
[----:B-1----:R-:W-:Y:S02]  /*1e70*/  IMAD.MOV.U32 R10, RZ, RZ, R36 ;  /* 0x000000ffff0a7224 */ /* 0x002fe400078e0024 */
[----:B------:R-:W-:Y:S01]  /*1e80*/  IMAD.MOV.U32 R11, RZ, RZ, R38 ;  /* 0x000000ffff0b7224 */ /* 0x000fe200078e0026 */
[----:B--2---:R-:W-:Y:S02]  /*1e90*/  F2FP.F16.E4M3.UNPACK_B R68, R4 ;  /* 0x00000004ff44723e */ /* 0x004fe400020006ff */
[----:B------:R-:W-:Y:S02]  /*1ea0*/  F2FP.F16.E4M3.UNPACK_B R69, R5 ;  /* 0x00000005ff45723e */ /* 0x000fe400020006ff */
[----:B---3--:R-:W-:Y:S02]  /*1eb0*/  F2FP.F16.E4M3.UNPACK_B R96, R24 ;  /* 0x00000018ff60723e */ /* 0x008fe400020006ff */
[----:B------:R-:W-:-:S02]  /*1ec0*/  F2FP.F16.E4M3.UNPACK_B R97, R25 ;  /* 0x00000019ff61723e */ /* 0x000fc400020006ff */
[----:B----4-:R-:W-:Y:S01]  /*1ed0*/  F2FP.F16.E4M3.UNPACK_B R52, R20 ;  /* 0x00000014ff34723e */ /* 0x010fe200020006ff */
[----:B------:R-:W-:Y:S01]  /*1ee0*/  HMMA.16816.F32 R68, R8, R68, RZ ;  /* 0x000000440844723c */ /* 0x000fe200000018ff */
[----:B------:R-:W-:-:S07]  /*1ef0*/  F2FP.F16.E4M3.UNPACK_B R53, R21 ;  /* 0x00000015ff35723e */ /* 0x000fce00020006ff */
[C---:B------:R-:W-:Y:S01]  /*1f00*/  HMMA.16816.F32 R96, R8.reuse, R96, RZ ;  /* 0x000000600860723c */ /* 0x040fe200000018ff */
[----:B------:R-:W-:Y:S02]  /*1f10*/  F2FP.F16.E4M3.UNPACK_B R60, R16 ;  /* 0x00000010ff3c723e */ /* 0x000fe400020006ff */
[----:B------:R-:W-:Y:S02]  /*1f20*/  F2FP.F16.E4M3.UNPACK_B R61, R17 ;  /* 0x00000011ff3d723e */ /* 0x000fe400020006ff */
[----:B------:R-:W-:Y:S02]  /*1f30*/  F2FP.F16.E4M3.UNPACK_B R80, R28 ;  /* 0x0000001cff50723e */ /* 0x000fe400020006ff */
[----:B-----5:R-:W-:Y:S02]  /*1f40*/  F2FP.F16.E4M3.UNPACK_B R56, R12 ;  /* 0x0000000cff38723e */ /* 0x020fe400020006ff */
[----:B------:R-:W-:Y:S02]  /*1f50*/  F2FP.F16.E4M3.UNPACK_B R57, R13 ;  /* 0x0000000dff39723e */ /* 0x000fe400020006ff */
[----:B------:R-:W-:Y:S01]  /*1f60*/  F2FP.F16.E4M3.UNPACK_B R81, R29 ;  /* 0x0000001dff51723e */ /* 0x000fe200020006ff */
[----:B------:R-:W-:Y:S01]  /*1f70*/  HMMA.16816.F32 R52, R8, R52, RZ ;  /* 0x000000340834723c */ /* 0x000fe200000018ff */
[----:B------:R-:W-:-:S02]  /*1f80*/  F2FP.F16.E4M3.UNPACK_B R92, R4.H1 ;  /* 0x00000004ff5c723e */ /* 0x000fc400030006ff */
[----:B------:R-:W-:-:S05]  /*1f90*/  F2FP.F16.E4M3.UNPACK_B R93, R5.H1 ;  /* 0x00000005ff5d723e */ /* 0x000fca00030006ff */
[----:B------:R-:W-:Y:S01]  /*1fa0*/  HMMA.16816.F32 R60, R8, R60, RZ ;  /* 0x0000003c083c723c */ /* 0x000fe200000018ff */
[----:B------:R-:W-:Y:S02]  /*1fb0*/  F2FP.F16.E4M3.UNPACK_B R24, R24.H1 ;  /* 0x00000018ff18723e */ /* 0x000fe400030006ff */
[----:B------:R-:W-:-:S05]  /*1fc0*/  F2FP.F16.E4M3.UNPACK_B R25, R25.H1 ;  /* 0x00000019ff19723e */ /* 0x000fca00030006ff */
[C---:B------:R-:W-:Y:S08]  /*1fd0*/  HMMA.16816.F32 R56, R8.reuse, R56, RZ ;  /* 0x000000380838723c */ /* 0x040ff000000018ff */
[----:B------:R-:W-:Y:S01]  /*1fe0*/  HMMA.16816.F32 R80, R8, R80, RZ ;  /* 0x000000500850723c */ /* 0x000fe200000018ff */
[----:B------:R-:W-:Y:S02]  /*1ff0*/  IMAD.MOV.U32 R8, RZ, RZ, R33 ;  /* 0x000000ffff087224 */ /* 0x000fe400078e0021 */
[----:B------:R-:W-:-:S02]  /*2000*/  IMAD.MOV.U32 R9, RZ, RZ, R35 ;  /* 0x000000ffff097224 */ /* 0x000fc400078e0023 */
[----:B------:R-:W-:Y:S02]  /*2010*/  IMAD.MOV.U32 R10, RZ, RZ, R37 ;  /* 0x000000ffff0a7224 */ /* 0x000fe400078e0025 */
[----:B------:R-:W-:Y:S01]  /*2020*/  IMAD.MOV.U32 R11, RZ, RZ, R39 ;  /* 0x000000ffff0b7224 */ /* 0x000fe200078e0027 */
[----:B------:R-:W-:-:S06]  /*2030*/  IADD3 R4, P3, PT, R100, UR4, RZ ;  /* 0x0000000464047c10 */ /* 0x000fcc000ff7e0ff */
[----:B------:R-:W-:Y:S01]  /*2040*/  HMMA.16816.F32 R68, R8, R92, R68 ;  /* 0x0000005c0844723c */ /* 0x000fe20000001844 */
[----:B------:R-:W-:Y:S02]  /*2050*/  F2FP.F16.E4M3.UNPACK_B R92, R20.H1 ;  /* 0x00000014ff5c723e */ /* 0x000fe400030006ff */
[----:B------:R-:W-:-:S05]  /*2060*/  F2FP.F16.E4M3.UNPACK_B R93, R21.H1 ;  /* 0x00000015ff5d723e */ /* 0x000fca00030006ff */
[C---:B------:R-:W-:Y:S01]  /*2070*/  HMMA.16816.F32 R96, R8.reuse, R24, R96 ;  /* 0x000000180860723c */ /* 0x040fe20000001860 */
[----:B------:R-:W-:Y:S02]  /*2080*/  IADD3 R24, P2, PT, R101, UR4, RZ ;  /* 0x0000000465187c10 */ /* 0x000fe4000ff5e0ff */
[----:B------:R-:W-:Y:S01]  /*2090*/  IADD3.X R5, PT, PT, R94, UR8, RZ, P3, !PT ;  /* 0x000000085e057c10 */ /* 0x000fe20009ffe4ff */
[----:B------:R-:W-:Y:S01]  /*20a0*/  IMAD.MOV.U32 R94, RZ, RZ, R37 ;  /* 0x000000ffff5e7224 */ /* 0x000fe200078e0025 */
[----:B------:R-:W-:Y:S01]  /*20b0*/  IADD3.X R25, PT, PT, R95, UR8, RZ, P2, !PT ;  /* 0x000000085f197c10 */ /* 0x000fe200097fe4ff */
[----:B------:R-:W-:Y:S01]  /*20c0*/  IMAD.MOV.U32 R95, RZ, RZ, R39 ;  /* 0x000000ffff5f7224 */ /* 0x000fe200078e0027 */
[----:B------:R-:W-:Y:S01]  /*20d0*/  F2FP.F16.E4M3.UNPACK_B R28, R28.H1 ;  /* 0x0000001cff1c723e */ /* 0x000fe200030006ff */
[----:B------:R-:W-:Y:S01]  /*20e0*/  HMMA.16816.F32 R52, R8, R92, R52 ;  /* 0x0000005c0834723c */ /* 0x000fe20000001834 */
[----:B------:R-:W-:Y:S01]  /*20f0*/  IMAD.MOV.U32 R92, RZ, RZ, R33 ;  /* 0x000000ffff5c7224 */ /* 0x000fe200078e0021 */
[----:B------:R-:W-:Y:S01]  /*2100*/  F2FP.F16.E4M3.UNPACK_B R29, R29.H1 ;  /* 0x0000001dff1d723e */ /* 0x000fe200030006ff */
[----:B------:R-:W-:Y:S01]  /*2110*/  IMAD.MOV.U32 R93, RZ, RZ, R35 ;  /* 0x000000ffff5d7224 */ /* 0x000fe200078e0023 */
[----:B------:R-:W-:Y:S01]  /*2120*/  F2FP.F16.E4M3.UNPACK_B R16, R16.H1 ;  /* 0x00000010ff10723e */ /* 0x000fe200030006ff */
[----:B------:R-:W2:Y:S01]  /*2130*/  LDG.E.U8 R21, desc[UR10][R24.64] ;  /* 0x0000000a18157981 */ /* 0x000ea2000c1e1100 */
[----:B------:R-:W-:-:S02]  /*2140*/  F2FP.F16.E4M3.UNPACK_B R17, R17.H1 ;  /* 0x00000011ff11723e */ /* 0x000fc400030006ff */
[----:B------:R-:W-:Y:S01]  /*2150*/  F2FP.F16.E4M3.UNPACK_B R12, R12.H1 ;  /* 0x0000000cff0c723e */ /* 0x000fe200030006ff */
[----:B------:R-:W0:Y:S01]  /*2160*/  LDSM.16.M88.4 R8, [R0+UR6+0x8800] ;  /* 0x008800060008783b */ /* 0x000e220008000200 */
[----:B------:R-:W-:Y:S01]  /*2170*/  F2FP.F16.E4M3.UNPACK_B R13, R13.H1 ;  /* 0x0000000dff0d723e */ /* 0x000fe200030006ff */
[C---:B------:R-:W-:Y:S02]  /*2180*/  HMMA.16816.F32 R80, R92.reuse, R28, R80 ;  /* 0x0000001c5c50723c */ /* 0x040fe40000001850 */
[----:B------:R-:W3:Y:S04]  /*2190*/  LDL R28, [R1+0x58] ;  /* 0x00005800011c7983 */ /* 0x000ee80000100800 */
[----:B------:R-:W4:Y:S02]  /*21a0*/  LDL R29, [R1+0x4c] ;  /* 0x00004c00011d7983 */ /* 0x000f240000100800 */
[C---:B------:R-:W-:Y:S02]  /*21b0*/  HMMA.16816.F32 R60, R92.reuse, R16, R60 ;  /* 0x000000105c3c723c */ /* 0x040fe4000000183c */
[----:B------:R-:W5:Y:S04]  /*21c0*/  LDL R17, [R1+0x50] ;  /* 0x0000500001117983 */ /* 0x000f680000100800 */
[----:B------:R-:W2:Y:S02]  /*21d0*/  LDL R24, [R1+0x68] ;  /* 0x0000680001187983 */ /* 0x000ea40000100800 */
[----:B------:R-:W-:Y:S02]  /*21e0*/  HMMA.16816.F32 R56, R92, R12, R56 ;  /* 0x0000000c5c38723c */ /* 0x000fe40000001838 */
[----:B------:R-:W2:Y:S04]  /*21f0*/  LDL R12, [R1+0x54] ;  /* 0x00005400010c7983 */ /* 0x000ea80000100800 */
[----:B------:R-:W2:Y:S04]  /*2200*/  LDL R13, [R1+0x60] ;  /* 0x00006000010d7983 */ /* 0x000ea80000100800 */
[----:B------:R-:W2:Y:S04]  /*2210*/  LDL R25, [R1+0x5c] ;  /* 0x00005c0001197983 */ /* 0x000ea80000100800 */
[----:B------:R-:W1:Y:S01]  /*2220*/  LDSM.16.M88.4 R100, [R0+UR6+0x8e00] ;  /* 0x008e00060064783b */ /* 0x000e620008000200 */
[----:B------:R-:W-:-:S02]  /*2230*/  IMAD.MOV.U32 R92, RZ, RZ, R32 ;  /* 0x000000ffff5c7224 */ /* 0x000fc400078e0020 */
[----:B------:R-:W-:Y:S01]  /*2240*/  IMAD.MOV.U32 R93, RZ, RZ, R34 ;  /* 0x000000ffff5d7224 */ /* 0x000fe200078e0022 */
[----:B------:R1:W2:Y:S01]  /*2250*/  LDG.E.U8 R20, desc[UR10][R4.64] ;  /* 0x0000000a04147981 */ /* 0x0002a2000c1e1100 */
[----:B------:R-:W-:Y:S02]  /*2260*/  IMAD.MOV.U32 R94, RZ, RZ, R36 ;  /* 0x000000ffff5e7224 */ /* 0x000fe400078e0024 */
[----:B------:R-:W-:Y:S01]  /*2270*/  IMAD.MOV.U32 R95, RZ, RZ, R38 ;  /* 0x000000ffff5f7224 */ /* 0x000fe200078e0026 */
[----:B0-----:R-:W-:Y:S02]  /*2280*/  F2FP.F16.E4M3.UNPACK_B R104, R8 ;  /* 0x00000008ff68723e */ /* 0x001fe400020006ff */
[----:B------:R-:W-:-:S07]  /*2290*/  F2FP.F16.E4M3.UNPACK_B R105, R9 ;  /* 0x00000009ff69723e */ /* 0x000fce00020006ff */
[----:B------:R-:W-:Y:S01]  /*22a0*/  HMMA.16816.F32 R104, R92, R104, RZ ;  /* 0x000000685c68723c */ /* 0x000fe200000018ff */
[----:B------:R-:W-:Y:S01]  /*22b0*/  F2FP.F16.E4M3.UNPACK_B R8, R8.H1 ;  /* 0x00000008ff08723e */ /* 0x000fe200030006ff */
[----:B------:R-:W-:Y:S01]  /*22c0*/  IMAD.MOV.U32 R108, RZ, RZ, R33 ;  /* 0x000000ffff6c7224 */ /* 0x000fe200078e0021 */
[----:B------:R-:W-:Y:S01]  /*22d0*/  F2FP.F16.E4M3.UNPACK_B R9, R9.H1 ;  /* 0x00000009ff09723e */ /* 0x000fe200030006ff */
[----:B------:R-:W-:Y:S02]  /*22e0*/  IMAD.MOV.U32 R109, RZ, RZ, R35 ;  /* 0x000000ffff6d7224 */ /* 0x000fe400078e0023 */
[----:B------:R-:W-:Y:S02]  /*22f0*/  IMAD.MOV.U32 R110, RZ, RZ, R37 ;  /* 0x000000ffff6e7224 */ /* 0x000fe400078e0025 */
[----:B------:R-:W-:Y:S01]  /*2300*/  IMAD.MOV.U32 R111, RZ, RZ, R39 ;  /* 0x000000ffff6f7224 */ /* 0x000fe200078e0027 */
[----:B-1----:R-:W-:Y:S02]  /*2310*/  F2FP.F16.E4M3.UNPACK_B R4, R100 ;  /* 0x00000064ff04723e */ /* 0x002fe400020006ff */
[----:B------:R-:W-:-:S07]  /*2320*/  F2FP.F16.E4M3.UNPACK_B R5, R101 ;  /* 0x00000065ff05723e */ /* 0x000fce00020006ff */
[----:B------:R-:W-:Y:S08]  /*2330*/  HMMA.16816.F32 R92, R92, R4, RZ ;  /* 0x000000045c5c723c */ /* 0x000ff000000018ff */
[----:B------:R-:W-:Y:S01]  /*2340*/  HMMA.16816.F32 R104, R108, R8, R104 ;  /* 0x000000086c68723c */ /* 0x000fe20000001868 */
[----:B------:R-:W-:Y:S01]  /*2350*/  IMAD.MOV.U32 R32, RZ, RZ, R33 ;  /* 0x000000ffff207224 */ /* 0x000fe200078e0021 */
[----:B------:R-:W-:Y:S01]  /*2360*/  F2FP.F16.E4M3.UNPACK_B R100, R100.H1 ;  /* 0x00000064ff64723e */ /* 0x000fe200030006ff */
[----:B------:R-:W-:Y:S01]  /*2370*/  IMAD.MOV.U32 R33, RZ, RZ, R35 ;  /* 0x000000ffff217224 */ /* 0x000fe200078e0023 */
[----:B------:R-:W-:Y:S01]  /*2380*/  F2FP.F16.E4M3.UNPACK_B R101, R101.H1 ;  /* 0x00000065ff65723e */ /* 0x000fe200030006ff */
[----:B------:R-:W-:-:S02]  /*2390*/  IMAD.MOV.U32 R34, RZ, RZ, R37 ;  /* 0x000000ffff227224 */ /* 0x000fc400078e0025 */
[----:B------:R-:W-:Y:S02]  /*23a0*/  IMAD.MOV.U32 R35, RZ, RZ, R39 ;  /* 0x000000ffff237224 */ /* 0x000fe400078e0027 */
[----:B------:R-:W0:Y:S05]  /*23b0*/  LDSM.16.MT88.4 R36, [R116+0x4000] ;  /* 0x004000007424783b */ /* 0x000e2a0000004200 */
[----:B------:R-:W-:Y:S01]  /*23c0*/  HMMA.16816.F32 R32, R32, R100, R92 ;  /* 0x000000642020723c */ /* 0x000fe2000000185c */
[----:B------:R-:W1:Y:S01]  /*23d0*/  LDSM.16.MT88.4 R92, [R116+0x6000] ;  /* 0x00600000745c783b */ /* 0x000e620000004200 */
[----:B0-----:R-:W-:Y:S02]  /*23e0*/  IMAD.MOV.U32 R108, RZ, RZ, R36 ;  /* 0x000000ffff6c7224 */ /* 0x001fe400078e0024 */
[----:B------:R-:W-:-:S02]  /*23f0*/  IMAD.MOV.U32 R109, RZ, RZ, R38 ;  /* 0x000000ffff6d7224 */ /* 0x000fc400078e0026 */
[----:B-1----:R-:W-:Y:S02]  /*2400*/  IMAD.MOV.U32 R110, RZ, RZ, R92 ;  /* 0x000000ffff6e7224 */ /* 0x002fe400078e005c */
[----:B------:R-:W-:Y:S01]  /*2410*/  IMAD.MOV.U32 R111, RZ, RZ, R94 ;  /* 0x000000ffff6f7224 */ /* 0x000fe200078e005e */
[----:B---3--:R-:W-:Y:S02]  /*2420*/  IADD3 R4, P3, PT, R28, UR4, RZ ;  /* 0x000000041c047c10 */ /* 0x008fe4000ff7e0ff */
[----:B-----5:R-:W-:-:S04]  /*2430*/  IADD3 R16, P2, PT, R17, UR4, RZ ;  /* 0x0000000411107c10 */ /* 0x020fc8000ff5e0ff */
[----:B----4-:R-:W-:Y:S02]  /*2440*/  IADD3.X R17, PT, PT, R29, UR8, RZ, P2, !PT ;  /* 0x000000081d117c10 */ /* 0x010fe400097fe4ff */
[----:B--2---:R-:W-:-:S03]  /*2450*/  IADD3.X R5, PT, PT, R12, UR8, RZ, P3, !PT ;  /* 0x000000080c057c10 */ /* 0x004fc60009ffe4ff */
[----:B------:R-:W2:Y:S01]  /*2460*/  LDG.E.U8 R16, desc[UR10][R16.64] ;  /* 0x0000000a10107981 */ /* 0x000ea2000c1e1100 */
[----:B------:R-:W-:-:S03]  /*2470*/  IADD3 R8, P2, PT, R13, UR4, RZ ;  /* 0x000000040d087c10 */ /* 0x000fc6000ff5e0ff */
[----:B------:R0:W3:Y:S01]  /*2480*/  LDG.E.U8 R13, desc[UR10][R4.64] ;  /* 0x0000000a040d7981 */ /* 0x0000e2000c1e1100 */
[----:B------:R-:W-:-:S05]  /*2490*/  IADD3.X R9, PT, PT, R25, UR8, RZ, P2, !PT ;  /* 0x0000000819097c10 */ /* 0x000fca00097fe4ff */
[----:B------:R-:W4:Y:S01]  /*24a0*/  LDG.E.U8 R12, desc[UR10][R8.64] ;  /* 0x0000000a080c7981 */ /* 0x000f22000c1e1100 */
[----:B0-----:R-:W-:-:S04]  /*24b0*/  IADD3 R4, P3, PT, R24, UR4, RZ ;  /* 0x0000000418047c10 */ /* 0x001fc8000ff7e0ff */
[----:B------:R-:W-:-:S05]  /*24c0*/  IADD3.X R5, PT, PT, R119, UR8, RZ, P3, !PT ;  /* 0x0000000877057c10 */ /* 0x000fca0009ffe4ff */
[----:B------:R0:W5:Y:S02]  /*24d0*/  LDG.E.U8 R9, desc[UR10][R4.64] ;  /* 0x0000000a04097981 */ /* 0x000164000c1e1100 */
[----:B0-----:R-:W-:-:S04]  /*24e0*/  IADD3 R4, P2, PT, R118, UR4, RZ ;  /* 0x0000000476047c10 */ /* 0x001fc8000ff5e0ff */
[----:B------:R-:W-:-:S05]  /*24f0*/  IADD3.X R5, PT, PT, R117, UR8, RZ, P2, !PT ;  /* 0x0000000875057c10 */ /* 0x000fca00097fe4ff */
[----:B------:R0:W2:Y:S01]  /*2500*/  LDG.E.U8 R8, desc[UR10][R4.64] ;  /* 0x0000000a04087981 */ /* 0x0000a2000c1e1100 */
[----:B------:R-:W-:Y:S02]  /*2510*/  IMAD.MOV.U32 R24, RZ, RZ, R37 ;  /* 0x000000ffff187224 */ /* 0x000fe400078e0025 */
[----:B------:R-:W-:Y:S01]  /*2520*/  IMAD.MOV.U32 R25, RZ, RZ, R39 ;  /* 0x000000ffff197224 */ /* 0x000fe200078e0027 */
[----:B------:R-:W-:Y:S01]  /*2530*/  F2FP.F16.E4M3.UNPACK_B R28, R6.H1 ;  /* 0x00000006ff1c723e */ /* 0x000fe200030006ff */
[----:B------:R-:W-:Y:S01]  /*2540*/  BAR.SYNC.DEFER_BLOCKING 0x0 ;  /* 0x0000000000007b1d */ /* 0x000fe20000010000 */
[----:B0-----:R-:W-:Y:S02]  /*2550*/  F2FP.F16.E4M3.UNPACK_B R4, R26 ;  /* 0x0000001aff04723e */ /* 0x001fe400020006ff */
[----:B------:R-:W-:-:S07]  /*2560*/  F2FP.F16.E4M3.UNPACK_B R5, R27 ;  /* 0x0000001bff05723e */ /* 0x000fce00020006ff */
[----:B------:R-:W-:Y:S01]  /*2570*/  HMMA.16816.F32 R96, R108, R4, R96 ;  /* 0x000000046c60723c */ /* 0x000fe20000001860 */
[----:B------:R-:W-:Y:S02]  /*2580*/  F2FP.F16.E4M3.UNPACK_B R4, R22 ;  /* 0x00000016ff04723e */ /* 0x000fe400020006ff */
        /* <DEDUP_REMOVED lines=20> */
[----:B------:R-:W-:Y:S01]  /*26d0*/  F2FP.F16.E4M3.UNPACK_B R4, R26.H1 ;  /* 0x0000001aff04723e */ /* 0x000fe200030006ff */
[----:B------:R-:W-:Y:S01]  /*26e0*/  IMAD.MOV.U32 R26, RZ, RZ, R93 ;  /* 0x000000ffff1a7224 */ /* 0x000fe200078e005d */
[----:B------:R-:W-:Y:S01]  /*26f0*/  F2FP.F16.E4M3.UNPACK_B R5, R27.H1 ;  /* 0x0000001bff05723e */ /* 0x000fe200030006ff */
[----:B------:R-:W-:Y:S01]  /*2700*/  IMAD.MOV.U32 R27, RZ, RZ, R95 ;  /* 0x000000ffff1b7224 */ /* 0x000fe200078e005f */
[----:B------:R-:W-:Y:S01]  /*2710*/  F2FP.F16.E4M3.UNPACK_B R29, R7.H1 ;  /* 0x00000007ff1d723e */ /* 0x000fe200030006ff */
[----:B------:R-:W-:Y:S02]  /*2720*/  IMAD.MOV.U32 R6, RZ, RZ, R93 ;  /* 0x000000ffff067224 */ /* 0x000fe400078e005d */
[----:B------:R-:W-:-:S03]  /*2730*/  IMAD.MOV.U32 R7, RZ, RZ, R95 ;  /* 0x000000ffff077224 */ /* 0x000fc600078e005f */
[----:B------:R-:W-:Y:S01]  /*2740*/  HMMA.16816.F32 R96, R24, R4, R96 ;  /* 0x000000041860723c */ /* 0x000fe20000001860 */
[----:B------:R-:W-:Y:S02]  /*2750*/  IMAD.MOV.U32 R4, RZ, RZ, R37 ;  /* 0x000000ffff047224 */ /* 0x000fe400078e0025 */
[----:B------:R-:W-:Y:S01]  /*2760*/  IMAD.MOV.U32 R5, RZ, RZ, R39 ;  /* 0x000000ffff057224 */ /* 0x000fe200078e0027 */
[----:B------:R-:W-:Y:S02]  /*2770*/  F2FP.F16.E4M3.UNPACK_B R22, R22.H1 ;  /* 0x00000016ff16723e */ /* 0x000fe400030006ff */
[----:B------:R-:W-:Y:S02]  /*2780*/  F2FP.F16.E4M3.UNPACK_B R23, R23.H1 ;  /* 0x00000017ff17723e */ /* 0x000fe400030006ff */
[----:B------:R-:W-:Y:S02]  /*2790*/  F2FP.F16.E4M3.UNPACK_B R18, R18.H1 ;  /* 0x00000012ff12723e */ /* 0x000fe400030006ff */
[----:B------:R-:W-:Y:S01]  /*27a0*/  HMMA.16816.F32 R68, R4, R28, R68 ;  /* 0x0000001c0444723c */ /* 0x000fe20000001844 */
[----:B------:R-:W-:-:S02]  /*27b0*/  F2FP.F16.E4M3.UNPACK_B R19, R19.H1 ;  /* 0x00000013ff13723e */ /* 0x000fc400030006ff */
[----:B------:R-:W-:Y:S02]  /*27c0*/  F2FP.F16.E4M3.UNPACK_B R10, R10.H1 ;  /* 0x0000000aff0a723e */ /* 0x000fe400030006ff */
[----:B------:R-:W-:-:S03]  /*27d0*/  F2FP.F16.E4M3.UNPACK_B R11, R11.H1 ;  /* 0x0000000bff0b723e */ /* 0x000fc600030006ff */
[----:B------:R-:W-:Y:S01]  /*27e0*/  HMMA.16816.F32 R52, R4, R22, R52 ;  /* 0x000000160434723c */ /* 0x000fe20000001834 */
[----:B------:R-:W-:Y:S02]  /*27f0*/  F2FP.F16.E4M3.UNPACK_B R14, R14.H1 ;  /* 0x0000000eff0e723e */ /* 0x000fe400030006ff */
[----:B------:R-:W-:-:S05]  /*2800*/  F2FP.F16.E4M3.UNPACK_B R15, R15.H1 ;  /* 0x0000000fff0f723e */ /* 0x000fca00030006ff */
[----:B------:R-:W-:Y:S01]  /*2810*/  HMMA.16816.F32 R60, R4, R18, R60 ;  /* 0x00000012043c723c */ /* 0x000fe2000000183c */
[----:B------:R-:W-:Y:S02]  /*2820*/  F2FP.F16.E4M3.UNPACK_B R30, R30.H1 ;  /* 0x0000001eff1e723e */ /* 0x000fe400030006ff */
[----:B------:R-:W-:Y:S02]  /*2830*/  F2FP.F16.E4M3.UNPACK_B R31, R31.H1 ;  /* 0x0000001fff1f723e */ /* 0x000fe400030006ff */
[----:B------:R-:W-:-:S03]  /*2840*/  F2FP.F16.E4M3.UNPACK_B R102, R102.H1 ;  /* 0x00000066ff66723e */ /* 0x000fc600030006ff */
[----:B------:R-:W-:Y:S01]  /*2850*/  HMMA.16816.F32 R104, R4, R10, R104 ;  /* 0x0000000a0468723c */ /* 0x000fe20000001868 */
[----:B------:R-:W-:Y:S01]  /*2860*/  F2FP.F16.E4M3.UNPACK_B R103, R103.H1 ;  /* 0x00000067ff67723e */ /* 0x000fe200030006ff */
[----:B------:R-:W-:Y:S01]  /*2870*/  FMUL R11, R96, UR13 ;  /* 0x0000000d600b7c20 */ /* 0x000fe20008400000 */
[----:B------:R-:W-:-:S05]  /*2880*/  FMUL R10, R68, UR13 ;  /* 0x0000000d440a7c20 */ /* 0x000fca0008400000 */
[----:B------:R-:W-:Y:S01]  /*2890*/  HMMA.16816.F32 R56, R4, R14, R56 ;  /* 0x0000000e0438723c */ /* 0x000fe20000001838 */
[----:B------:R-:W-:-:S07]  /*28a0*/  FMUL R14, R97, UR13 ;  /* 0x0000000d610e7c20 */ /* 0x000fce0008400000 */
[----:B------:R-:W-:Y:S01]  /*28b0*/  HMMA.16816.F32 R80, R4, R30, R80 ;  /* 0x0000001e0450723c */ /* 0x000fe20000001850 */
[----:B------:R-:W-:-:S07]  /*28c0*/  FMNMX3 R10, R11, R14, R10, !PT ;  /* 0x0000000e0b0a7276 */ /* 0x000fce000780000a */
[----:B------:R-:W-:Y:S01]  /*28d0*/  HMMA.16816.F32 R32, R4, R102, R32 ;  /* 0x000000660420723c */ /* 0x000fe20000001820 */
[----:B------:R-:W-:Y:S01]  /*28e0*/  FMUL R4, R69, UR13 ;  /* 0x0000000d45047c20 */ /* 0x000fe20008400000 */
[----:B------:R-:W-:Y:S01]  /*28f0*/  FMUL R5, R52, UR13 ;  /* 0x0000000d34057c20 */ /* 0x000fe20008400000 */
[----:B------:R-:W-:Y:S01]  /*2900*/  FMUL R6, R53, UR13 ;  /* 0x0000000d35067c20 */ /* 0x000fe20008400000 */
[----:B------:R-:W-:-:S03]  /*2910*/  FMUL R7, R60, UR13 ;  /* 0x0000000d3c077c20 */ /* 0x000fc60008400000 */
[----:B------:R-:W-:Y:S01]  /*2920*/  FMNMX3 R10, R10, R4, R5, !PT ;  /* 0x000000040a0a7276 */ /* 0x000fe20007800005 */
[----:B------:R-:W-:Y:S01]  /*2930*/  FMUL R4, R61, UR13 ;  /* 0x0000000d3d047c20 */ /* 0x000fe20008400000 */
[----:B------:R-:W-:Y:S02]  /*2940*/  FMUL R5, R104, UR13 ;  /* 0x0000000d68057c20 */ /* 0x000fe40008400000 */
[----:B------:R-:W-:Y:S01]  /*2950*/  FMNMX3 R10, R10, R6, R7, !PT ;  /* 0x000000060a0a7276 */ /* 0x000fe20007800007 */
[----:B------:R-:W-:Y:S01]  /*2960*/  FMUL R6, R105, UR13 ;  /* 0x0000000d69067c20 */ /* 0x000fe20008400000 */
[----:B------:R-:W-:Y:S02]  /*2970*/  FMUL R7, R56, UR13 ;  /* 0x0000000d38077c20 */ /* 0x000fe40008400000 */
[----:B------:R-:W-:Y:S01]  /*2980*/  FMNMX3 R10, R10, R4, R5, !PT ;  /* 0x000000040a0a7276 */ /* 0x000fe20007800005 */
[----:B------:R-:W-:Y:S01]  /*2990*/  FMUL R4, R57, UR13 ;  /* 0x0000000d39047c20 */ /* 0x000fe20008400000 */
[----:B------:R-:W-:-:S02]  /*29a0*/  FMUL R5, R80, UR13 ;  /* 0x0000000d50057c20 */ /* 0x000fc40008400000 */
[----:B------:R-:W-:Y:S01]  /*29b0*/  FMNMX3 R10, R10, R6, R7, !PT ;  /* 0x000000060a0a7276 */ /* 0x000fe20007800007 */
[----:B------:R-:W-:Y:S01]  /*29c0*/  FMUL R6, R81, UR13 ;  /* 0x0000000d51067c20 */ /* 0x000fe20008400000 */
[----:B------:R-:W-:Y:S02]  /*29d0*/  FMUL R7, R32, UR13 ;  /* 0x0000000d20077c20 */ /* 0x000fe40008400000 */
[----:B------:R-:W-:Y:S01]  /*29e0*/  FMNMX3 R4, R10, R4, R5, !PT ;  /* 0x000000040a047276 */ /* 0x000fe20007800005 */
[----:B------:R-:W-:-:S03]  /*29f0*/  FMUL R5, R33, UR13 ;  /* 0x0000000d21057c20 */ /* 0x000fc60008400000 */
[----:B------:R-:W-:Y:S01]  /*2a00*/  FMNMX3 R4, R4, R6, R7, !PT ;  /* 0x0000000604047276 */ /* 0x000fe20007800007 */
[----:B------:R-:W-:Y:S01]  /*2a10*/  FMUL R6, R98, UR13 ;  /* 0x0000000d62067c20 */ /* 0x000fe20008400000 */
[----:B------:R-:W-:Y:S01]  /*2a20*/  FMUL R7, R99, UR13 ;  /* 0x0000000d63077c20 */ /* 0x000fe20008400000 */
[----:B------:R-:W-:Y:S01]  /*2a30*/  FMUL R10, R70, UR13 ;  /* 0x0000000d460a7c20 */ /* 0x000fe20008400000 */
[----:B------:R-:W-:Y:S01]  /*2a40*/  FMNMX R5, R5, R4, !PT ;  /* 0x0000000405057209 */ /* 0x000fe20007800000 */
[----:B------:R-:W-:Y:S01]  /*2a50*/  FMUL R11, R71, UR13 ;  /* 0x0000000d470b7c20 */ /* 0x000fe20008400000 */
[----:B------:R-:W-:Y:S02]  /*2a60*/  FMUL R14, R54, UR13 ;  /* 0x0000000d360e7c20 */ /* 0x000fe40008400000 */
[----:B------:R-:W-:Y:S01]  /*2a70*/  FMNMX3 R10, R6, R7, R10, !PT ;  /* 0x00000007060a7276 */ /* 0x000fe2000780000a */
[----:B------:R-:W0:Y:S01]  /*2a80*/  SHFL.BFLY PT, R4, R5, 0x2, 0x1f ;  /* 0x0c401f0005047f89 */ /* 0x000e2200000e0000 */
[----:B------:R-:W-:Y:S01]  /*2a90*/  FMUL R6, R55, UR13 ;  /* 0x0000000d37067c20 */ /* 0x000fe20008400000 */
[----:B------:R-:W-:Y:S01]  /*2aa0*/  FMUL R7, R62, UR13 ;  /* 0x0000000d3e077c20 */ /* 0x000fe20008400000 */
[----:B------:R-:W-:Y:S01]  /*2ab0*/  FMNMX3 R14, R10, R11, R14, !PT ;  /* 0x0000000b0a0e7276 */ /* 0x000fe2000780000e */
[----:B------:R-:W-:Y:S01]  /*2ac0*/  FMUL R10, R63, UR13 ;  /* 0x0000000d3f0a7c20 */ /* 0x000fe20008400000 */
[----:B------:R-:W-:-:S02]  /*2ad0*/  FMUL R11, R106, UR13 ;  /* 0x0000000d6a0b7c20 */ /* 0x000fc40008400000 */
[----:B------:R-:W-:Y:S01]  /*2ae0*/  FMNMX3 R14, R14, R6, R7, !PT ;  /* 0x000000060e0e7276 */ /* 0x000fe20007800007 */
[----:B------:R-:W-:Y:S01]  /*2af0*/  FMUL R6, R107, UR13 ;  /* 0x0000000d6b067c20 */ /* 0x000fe20008400000 */
[----:B------:R-:W-:Y:S02]  /*2b00*/  FMUL R7, R58, UR13 ;  /* 0x0000000d3a077c20 */ /* 0x000fe40008400000 */
[----:B------:R-:W-:Y:S01]  /*2b10*/  FMNMX3 R14, R14, R10, R11, !PT ;  /* 0x0000000a0e0e7276 */ /* 0x000fe2000780000b */
[----:B------:R-:W-:Y:S01]  /*2b20*/  FMUL R10, R59, UR13 ;  /* 0x0000000d3b0a7c20 */ /* 0x000fe20008400000 */
[----:B------:R-:W-:Y:S02]  /*2b30*/  FMUL R11, R82, UR13 ;  /* 0x0000000d520b7c20 */ /* 0x000fe40008400000 */
[----:B------:R-:W-:Y:S01]  /*2b40*/  FMNMX3 R6, R14, R6, R7, !PT ;  /* 0x000000060e067276 */ /* 0x000fe20007800007 */
[----:B------:R-:W-:-:S03]  /*2b50*/  FMUL R7, R34, UR13 ;  /* 0x0000000d22077c20 */ /* 0x000fc60008400000 */
[----:B------:R-:W-:Y:S01]  /*2b60*/  FMNMX3 R10, R6, R10, R11, !PT ;  /* 0x0000000a060a7276 */ /* 0x000fe2000780000b */
[----:B------:R-:W-:Y:S01]  /*2b70*/  FMUL R6, R83, UR13 ;  /* 0x0000000d53067c20 */ /* 0x000fe20008400000 */
[----:B0-----:R-:W-:Y:S01]  /*2b80*/  FMNMX R14, R5, R4, !PT ;  /* 0x00000004050e7209 */ /* 0x001fe20007800000 */
[----:B------:R-:W-:-:S03]  /*2b90*/  FMUL R4, R35, UR13 ;  /* 0x0000000d23047c20 */ /* 0x000fc60008400000 */
[----:B------:R-:W-:-:S04]  /*2ba0*/  FMNMX3 R7, R10, R6, R7, !PT ;  /* 0x000000060a077276 */ /* 0x000fc80007800007 */
[----:B------:R-:W-:Y:S01]  /*2bb0*/  FMNMX R7, R4, R7, !PT ;  /* 0x0000000704077209 */ /* 0x000fe20007800000 */
[----:B------:R-:W0:Y:S04]  /*2bc0*/  SHFL.BFLY PT, R5, R14, 0x1, 0x1f ;  /* 0x0c201f000e057f89 */ /* 0x000e2800000e0000 */
[----:B------:R-:W1:Y:S01]  /*2bd0*/  SHFL.BFLY PT, R6, R7, 0x2, 0x1f ;  /* 0x0c401f0007067f89 */ /* 0x000e6200000e0000 */
[----:B0-----:R-:W-:Y:S02]  /*2be0*/  FMNMX3 R4, R14, R5, R115, !PT ;  /* 0x000000050e047276 */ /* 0x001fe40007800073 */
[----:B-1----:R-:W-:-:S05]  /*2bf0*/  FMNMX R5, R7, R6, !PT ;  /* 0x0000000607057209 */ /* 0x002fca0007800000 */
[----:B------:R-:W0:Y:S01]  /*2c00*/  SHFL.BFLY PT, R6, R5, 0x1, 0x1f ;  /* 0x0c201f0005067f89 */ /* 0x000e2200000e0000 */
[--C-:B------:R-:W-:Y:S01]  /*2c10*/  FFMA R96, R96, UR13, -R4.reuse ;  /* 0x0000000d60607c23 */ /* 0x100fe20008000804 */
[--C-:B------:R-:W-:Y:S01]  /*2c20*/  FFMA R97, R97, UR13, -R4.reuse ;  /* 0x0000000d61617c23 */ /* 0x100fe20008000804 */
[--C-:B------:R-:W-:Y:S01]  /*2c30*/  FFMA R68, R68, UR13, -R4.reuse ;  /* 0x0000000d44447c23 */ /* 0x100fe20008000804 */
[--C-:B------:R-:W-:Y:S01]  /*2c40*/  FFMA R69, R69, UR13, -R4.reuse ;  /* 0x0000000d45457c23 */ /* 0x100fe20008000804 */
[----:B------:R-:W-:Y:S01]  /*2c50*/  FMUL R96, R96, 1.4426950216293334961 ;  /* 0x3fb8aa3b60607820 */ /* 0x000fe20000400000 */
[----:B------:R-:W-:Y:S01]  /*2c60*/  FMUL R97, R97, 1.4426950216293334961 ;  /* 0x3fb8aa3b61617820 */ /* 0x000fe20000400000 */
[----:B------:R-:W-:Y:S01]  /*2c70*/  FMUL R68, R68, 1.4426950216293334961 ;  /* 0x3fb8aa3b44447820 */ /* 0x000fe20000400000 */
[----:B------:R-:W-:Y:S01]  /*2c80*/  FMUL R69, R69, 1.4426950216293334961 ;  /* 0x3fb8aa3b45457820 */ /* 0x000fe20000400000 */
[----:B------:R1:W-:Y:S01]  /*2c90*/  STS.U8 [R3+UR6+0x8000], R113 ;  /* 0x0080007103007988 */ /* 0x0003e20008000006 */
[----:B------:R-:W-:Y:S01]  /*2ca0*/  MUFU.EX2 R102, R96 ;  /* 0x0000006000667308 */ /* 0x000fe20000000800 */
[--C-:B------:R-:W-:Y:S01]  /*2cb0*/  FFMA R52, R52, UR13, -R4.reuse ;  /* 0x0000000d34347c23 */ /* 0x100fe20008000804 */
[--C-:B------:R-:W-:Y:S01]  /*2cc0*/  FFMA R53, R53, UR13, -R4.reuse ;  /* 0x0000000d35357c23 */ /* 0x100fe20008000804 */
[----:B------:R-:W-:-:S05]  /*2cd0*/  FFMA R60, R60, UR13, -R4 ;  /* 0x0000000d3c3c7c23 */ /* 0x000fca0008000804 */
[----:B------:R-:W-:Y:S01]  /*2ce0*/  MUFU.EX2 R101, R97 ;  /* 0x0000006100657308 */ /* 0x000fe20000000800 */
[----:B0-----:R-:W-:-:S07]  /*2cf0*/  FMNMX3 R5, R5, R6, R114, !PT ;  /* 0x0000000605057276 */ /* 0x001fce0007800072 */
[----:B------:R-:W-:Y:S01]  /*2d00*/  MUFU.EX2 R109, R68 ;  /* 0x00000044006d7308 */ /* 0x000fe20000000800 */
[--C-:B------:R-:W-:Y:S01]  /*2d10*/  FFMA R98, R98, UR13, -R5.reuse ;  /* 0x0000000d62627c23 */ /* 0x100fe20008000805 */
[----:B------:R-:W-:-:S06]  /*2d20*/  FFMA R6, R99, UR13, -R5 ;  /* 0x0000000d63067c23 */ /* 0x000fcc0008000805 */
[----:B-1----:R-:W0:Y:S01]  /*2d30*/  MUFU.EX2 R113, R69 ;  /* 0x0000004500717308 */ /* 0x002e220000000800 */
[----:B------:R-:W-:Y:S01]  /*2d40*/  FFMA R61, R61, UR13, -R4 ;  /* 0x0000000d3d3d7c23 */ /* 0x000fe20008000804 */
[----:B------:R-:W-:Y:S01]  /*2d50*/  FMUL R98, R98, 1.4426950216293334961 ;  /* 0x3fb8aa3b62627820 */ /* 0x000fe20000400000 */
[----:B------:R-:W-:Y:S01]  /*2d60*/  FMUL R6, R6, 1.4426950216293334961 ;  /* 0x3fb8aa3b06067820 */ /* 0x000fe20000400000 */
[----:B------:R-:W-:Y:S01]  /*2d70*/  STS.U8 [R3+UR6+0x8200], R21 ;  /* 0x0082001503007988 */ /* 0x000fe20008000006 */
[--C-:B------:R-:W-:Y:S01]  /*2d80*/  FFMA R54, R54, UR13, -R5.reuse ;  /* 0x0000000d36367c23 */ /* 0x100fe20008000805 */
[--C-:B------:R-:W-:Y:S01]  /*2d90*/  FFMA R55, R55, UR13, -R5.reuse ;  /* 0x0000000d37377c23 */ /* 0x100fe20008000805 */
[--C-:B------:R-:W-:Y:S01]  /*2da0*/  FFMA R62, R62, UR13, -R5.reuse ;  /* 0x0000000d3e3e7c23 */ /* 0x100fe20008000805 */
[----:B------:R-:W-:Y:S01]  /*2db0*/  STS.U8 [R3+UR6+0x8400], R20 ;  /* 0x0084001403007988 */ /* 0x000fe20008000006 */
[--C-:B------:R-:W-:Y:S01]  /*2dc0*/  FFMA R63, R63, UR13, -R5.reuse ;  /* 0x0000000d3f3f7c23 */ /* 0x100fe20008000805 */
[--C-:B------:R-:W-:Y:S01]  /*2dd0*/  FFMA R70, R70, UR13, -R5.reuse ;  /* 0x0000000d46467c23 */ /* 0x100fe20008000805 */
[----:B------:R-:W-:Y:S01]  /*2de0*/  FFMA R71, R71, UR13, -R5 ;  /* 0x0000000d47477c23 */ /* 0x000fe20008000805 */
[----:B--2---:R-:W-:Y:S01]  /*2df0*/  STS.U8 [R3+UR6+0x8600], R16 ;  /* 0x0086001003007988 */ /* 0x004fe20008000006 */
[----:B------:R-:W-:-:S03]  /*2e00*/  FMUL R52, R52, 1.4426950216293334961 ;  /* 0x3fb8aa3b34347820 */ /* 0x000fc60000400000 */
[----:B---3--:R-:W-:Y:S01]  /*2e10*/  STS.U8 [R3+UR6+0x8800], R13 ;  /* 0x0088000d03007988 */ /* 0x008fe20008000006 */
[----:B------:R-:W-:-:S03]  /*2e20*/  FMUL R53, R53, 1.4426950216293334961 ;  /* 0x3fb8aa3b35357820 */ /* 0x000fc60000400000 */
[----:B----4-:R-:W-:Y:S01]  /*2e30*/  STS.U8 [R3+UR6+0x8a00], R12 ;  /* 0x008a000c03007988 */ /* 0x010fe20008000006 */
[----:B------:R-:W-:-:S03]  /*2e40*/  FMUL R60, R60, 1.4426950216293334961 ;  /* 0x3fb8aa3b3c3c7820 */ /* 0x000fc60000400000 */
[----:B-----5:R-:W-:Y:S01]  /*2e50*/  STS.U8 [R3+UR6+0x8c00], R9 ;  /* 0x008c000903007988 */ /* 0x020fe20008000006 */
[----:B------:R-:W-:-:S03]  /*2e60*/  FMUL R61, R61, 1.4426950216293334961 ;  /* 0x3fb8aa3b3d3d7820 */ /* 0x000fc60000400000 */
[----:B------:R1:W-:Y:S01]  /*2e70*/  STS.U8 [R3+UR6+0x8e00], R8 ;  /* 0x008e000803007988 */ /* 0x0003e20008000006 */
[----:B------:R-:W-:Y:S01]  /*2e80*/  MUFU.EX2 R99, R98 ;  /* 0x0000006200637308 */ /* 0x000fe20000000800 */
[----:B------:R-:W-:Y:S01]  /*2e90*/  BAR.SYNC.DEFER_BLOCKING 0x0 ;  /* 0x0000000000007b1d */ /* 0x000fe20000010000 */
[----:B------:R-:W-:Y:S01]  /*2ea0*/  FMUL R54, R54, 1.4426950216293334961 ;  /* 0x3fb8aa3b36367820 */ /* 0x000fe20000400000 */
[----:B------:R-:W-:Y:S01]  /*2eb0*/  FMUL R55, R55, 1.4426950216293334961 ;  /* 0x3fb8aa3b37377820 */ /* 0x000fe20000400000 */
[----:B------:R-:W-:Y:S01]  /*2ec0*/  FMUL R62, R62, 1.4426950216293334961 ;  /* 0x3fb8aa3b3e3e7820 */ /* 0x000fe20000400000 */
[----:B------:R-:W-:-:S03]  /*2ed0*/  FMUL R63, R63, 1.4426950216293334961 ;  /* 0x3fb8aa3b3f3f7820 */ /* 0x000fc60000400000 */
[----:B------:R2:W3:Y:S01]  /*2ee0*/  MUFU.EX2 R97, R6 ;  /* 0x0000000600617308 */ /* 0x0004e20000000800 */
[----:B------:R-:W-:Y:S01]  /*2ef0*/  FMUL R70, R70, 1.4426950216293334961 ;  /* 0x3fb8aa3b46467820 */ /* 0x000fe20000400000 */
[----:B------:R-:W-:Y:S01]  /*2f00*/  FMUL R71, R71, 1.4426950216293334961 ;  /* 0x3fb8aa3b47477820 */ /* 0x000fe20000400000 */
[----:B0-----:R-:W-:-:S05]  /*2f10*/  F2FP.SATFINITE.E4M3.F32.PACK_AB_MERGE_C R7, R113, R109, RZ ;  /* 0x0000006d7107723e */ /* 0x001fca00048070ff */
[----:B------:R-:W-:Y:S01]  /*2f20*/  MUFU.EX2 R111, R52 ;  /* 0x00000034006f7308 */ /* 0x000fe20000000800 */
[----:B--2---:R-:W-:-:S07]  /*2f30*/  F2FP.SATFINITE.E4M3.F32.PACK_AB_MERGE_C R6, R101, R102, RZ ;  /* 0x000000666506723e */ /* 0x004fce00048070ff */
[----:B------:R-:W0:Y:S08]  /*2f40*/  MUFU.EX2 R118, R53 ;  /* 0x0000003500767308 */ /* 0x000e300000000800 */
[----:B------:R-:W-:Y:S08]  /*2f50*/  MUFU.EX2 R117, R60 ;  /* 0x0000003c00757308 */ /* 0x000ff00000000800 */
[----:B------:R-:W2:Y:S01]  /*2f60*/  MUFU.EX2 R119, R61 ;  /* 0x0000003d00777308 */ /* 0x000ea20000000800 */
[----:B------:R-:W-:Y:S01]  /*2f70*/  F2FP.F16.E4M3.UNPACK_B R6, R6 ;  /* 0x00000006ff06723e */ /* 0x000fe200020006ff */
[----:B------:R-:W4:Y:S04]  /*2f80*/  LDSM.16.M88.4 R24, [R0+UR6+0x8000] ;  /* 0x008000060018783b */ /* 0x000f280008000200 */
[----:B------:R-:W-:Y:S02]  /*2f90*/  LDSM.16.M88.4 R16, [R0+UR6+0x8200] ;  /* 0x008200060010783b */ /* 0x000fe40008000200 */
[----:B------:R-:W-:Y:S01]  /*2fa0*/  MUFU.EX2 R98, R54 ;  /* 0x0000003600627308 */ /* 0x000fe20000000800 */
[----:B------:R-:W-:Y:S01]  /*2fb0*/  F2FP.F16.E4M3.UNPACK_B R7, R7 ;  /* 0x00000007ff07723e */ /* 0x000fe200020006ff */
[----:B------:R-:W-:Y:S01]  /*2fc0*/  FADD R92, -R4, R115 ;  /* 0x00000073045c7221 */ /* 0x000fe20000000100 */
[----:B------:R-:W-:Y:S05]  /*2fd0*/  LDSM.16.M88.4 R20, [R0+UR6+0x8600] ;  /* 0x008600060014783b */ /* 0x000fea0008000200 */
[----:B------:R-:W5:Y:S08]  /*2fe0*/  MUFU.EX2 R108, R55 ;  /* 0x00000037006c7308 */ /* 0x000f700000000800 */
[----:B------:R-:W-:Y:S08]  /*2ff0*/  MUFU.EX2 R103, R62 ;  /* 0x0000003e00677308 */ /* 0x000ff00000000800 */
[----:B------:R-:W0:Y:S08]  /*3000*/  MUFU.EX2 R110, R63 ;  /* 0x0000003f006e7308 */ /* 0x000e300000000800 */
[----:B------:R-:W-:Y:S08]  /*3010*/  MUFU.EX2 R96, R70 ;  /* 0x0000004600607308 */ /* 0x000ff00000000800 */
[----:B------:R-:W1:Y:S01]  /*3020*/  MUFU.EX2 R100, R71 ;  /* 0x0000004700647308 */ /* 0x000e620000000800 */
[----:B------:R-:W-:-:S02]  /*3030*/  SEL R39, R6, R7, !P1 ;  /* 0x0000000706277207 */ /* 0x000fc40004800000 */
[----:B------:R-:W-:Y:S02]  /*3040*/  SEL R38, R7, R6, !P1 ;  /* 0x0000000607267207 */ /* 0x000fe40004800000 */
[----:B---3--:R-:W-:Y:S02]  /*3050*/  F2FP.SATFINITE.E4M3.F32.PACK_AB_MERGE_C R7, R97, R99, RZ ;  /* 0x000000636107723e */ /* 0x008fe400048070ff */
[----:B0-----:R-:W-:Y:S02]  /*3060*/  F2FP.SATFINITE.E4M3.F32.PACK_AB_MERGE_C R11, R118, R111, RZ ;  /* 0x0000006f760b723e */ /* 0x001fe400048070ff */
[----:B--2---:R-:W-:Y:S02]  /*3070*/  F2FP.SATFINITE.E4M3.F32.PACK_AB_MERGE_C R14, R119, R117, RZ ;  /* 0x00000075770e723e */ /* 0x004fe400048070ff */
[----:B------:R-:W-:Y:S02]  /*3080*/  F2FP.F16.E4M3.UNPACK_B R36, R7 ;  /* 0x00000007ff24723e */ /* 0x000fe400020006ff */
[----:B-----5:R-:W-:-:S02]  /*3090*/  F2FP.SATFINITE.E4M3.F32.PACK_AB_MERGE_C R6, R108, R98, RZ ;  /* 0x000000626c06723e */ /* 0x020fc400048070ff */
[----:B------:R-:W-:Y:S02]  /*30a0*/  F2FP.SATFINITE.E4M3.F32.PACK_AB_MERGE_C R7, R110, R103, RZ ;  /* 0x000000676e07723e */ /* 0x000fe400048070ff */
[----:B-1----:R-:W-:Y:S02]  /*30b0*/  F2FP.SATFINITE.E4M3.F32.PACK_AB_MERGE_C R10, R100, R96, RZ ;  /* 0x00000060640a723e */ /* 0x002fe400048070ff */
[----:B------:R-:W-:Y:S02]  /*30c0*/  F2FP.F16.E4M3.UNPACK_B R8, R11 ;  /* 0x0000000bff08723e */ /* 0x000fe400020006ff */
[----:B------:R-:W-:Y:S02]  /*30d0*/  F2FP.F16.E4M3.UNPACK_B R9, R14 ;  /* 0x0000000eff09723e */ /* 0x000fe400020006ff */
[----:B------:R-:W-:Y:S02]  /*30e0*/  F2FP.F16.E4M3.UNPACK_B R94, R6 ;  /* 0x00000006ff5e723e */ /* 0x000fe400020006ff */
[----:B------:R-:W-:-:S02]  /*30f0*/  F2FP.F16.E4M3.UNPACK_B R7, R7 ;  /* 0x00000007ff07723e */ /* 0x000fc400020006ff */
[----:B------:R-:W-:Y:S02]  /*3100*/  F2FP.F16.E4M3.UNPACK_B R13, R10 ;  /* 0x0000000aff0d723e */ /* 0x000fe400020006ff */
[----:B------:R-:W-:Y:S02]  /*3110*/  SEL R93, R8, R9, !P1 ;  /* 0x00000009085d7207 */ /* 0x000fe40004800000 */
[----:B------:R-:W-:Y:S02]  /*3120*/  SEL R6, R9, R8, !P1 ;  /* 0x0000000809067207 */ /* 0x000fe40004800000 */
[----:B------:R-:W-:Y:S01]  /*3130*/  SEL R95, R94, R7, !P1 ;  /* 0x000000075e5f7207 */ /* 0x000fe20004800000 */
[----:B------:R-:W-:Y:S01]  /*3140*/  LDSM.16.M88.4 R8, [R0+UR6+0x8400] ;  /* 0x008400060008783b */ /* 0x000fe20008000200 */
[----:B------:R-:W-:Y:S02]  /*3150*/  SEL R37, R36, R13, !P1 ;  /* 0x0000000d24257207 */ /* 0x000fe40004800000 */
[----:B------:R-:W-:Y:S01]  /*3160*/  SEL R94, R7, R94, !P1 ;  /* 0x0000005e075e7207 */ /* 0x000fe20004800000 */
[----:B------:R-:W-:Y:S01]  /*3170*/  FADD R7, -R5, R114 ;  /* 0x0000007205077221 */ /* 0x000fe20000000100 */
[----:B------:R-:W-:-:S02]  /*3180*/  SEL R36, R13, R36, !P1 ;  /* 0x000000240d247207 */ /* 0x000fc40004800000 */
[----:B------:R-:W-:Y:S01]  /*3190*/  LOP3.LUT R114, R2, 0x1, RZ, 0x3c, !PT ;  /* 0x0000000102727812 */ /* 0x000fe200078e3cff */
[----:B------:R-:W-:Y:S01]  /*31a0*/  FMUL R92, R92, 1.4426950216293334961 ;  /* 0x3fb8aa3b5c5c7820 */ /* 0x000fe20000400000 */
[----:B------:R-:W-:Y:S01]  /*31b0*/  FMUL R7, R7, 1.4426950216293334961 ;  /* 0x3fb8aa3b07077820 */ /* 0x000fe20000400000 */
[----:B------:R-:W-:Y:S04]  /*31c0*/  SHFL.IDX PT, R39, R39, R2, 0x1f ;  /* 0x00001f0227277589 */ /* 0x000fe800000e0000 */
[----:B------:R-:W-:Y:S04]  /*31d0*/  SHFL.IDX PT, R37, R37, R2, 0x1f ;  /* 0x00001f0225257589 */ /* 0x000fe800000e0000 */
[----:B------:R-:W-:Y:S04]  /*31e0*/  SHFL.IDX PT, R93, R93, R2, 0x1f ;  /* 0x00001f025d5d7589 */ /* 0x000fe800000e0000 */
[----:B------:R-:W-:Y:S04]  /*31f0*/  SHFL.IDX PT, R95, R95, R2, 0x1f ;  /* 0x00001f025f5f7589 */ /* 0x000fe800000e0000 */
[----:B------:R-:W0:Y:S04]  /*3200*/  SHFL.IDX PT, R38, R38, R114, 0x1f ;  /* 0x00001f7226267589 */ /* 0x000e2800000e0000 */
[----:B------:R-:W1:Y:S04]  /*3210*/  SHFL.IDX PT, R36, R36, R114, 0x1f ;  /* 0x00001f7224247589 */ /* 0x000e6800000e0000 */
[----:B------:R-:W2:Y:S04]  /*3220*/  SHFL.IDX PT, R6, R6, R114, 0x1f ;  /* 0x00001f7206067589 */ /* 0x000ea800000e0000 */
[----:B------:R-:W3:Y:S01]  /*3230*/  SHFL.IDX PT, R94, R94, R114, 0x1f ;  /* 0x00001f725e5e7589 */ /* 0x000ee200000e0000 */
[----:B------:R-:W5:Y:S08]  /*3240*/  MUFU.EX2 R92, R92 ;  /* 0x0000005c005c7308 */ /* 0x000f700000000800 */
[----:B------:R-:W3:Y:S01]  /*3250*/  MUFU.EX2 R7, R7 ;  /* 0x0000000700077308 */ /* 0x000ee20000000800 */
[----:B----4-:R-:W-:-:S02]  /*3260*/  F2FP.F16.E4M3.UNPACK_B R14, R24 ;  /* 0x00000018ff0e723e */ /* 0x010fc400020006ff */
[----:B------:R-:W-:Y:S02]  /*3270*/  F2FP.F16.E4M3.UNPACK_B R15, R25 ;  /* 0x00000019ff0f723e */ /* 0x000fe400020006ff */
[----:B0-----:R-:W-:Y:S02]  /*3280*/  SEL R52, R39, R38, !P0 ;  /* 0x0000002627347207 */ /* 0x001fe40004000000 */
[----:B-1----:R-:W-:Y:S01]  /*3290*/  SEL R53, R37, R36, !P0 ;  /* 0x0000002425357207 */ /* 0x002fe20004000000 */
[C---:B-----5:R-:W-:Y:S01]  /*32a0*/  FMUL R60, R92.reuse, R64 ;  /* 0x000000405c3c7220 */ /* 0x060fe20000400000 */
[C---:B------:R-:W-:Y:S01]  /*32b0*/  FMUL R61, R92.reuse, R65 ;  /* 0x000000415c3d7220 */ /* 0x040fe20000400000 */
[----:B--2---:R-:W-:Y:S01]  /*32c0*/  SEL R54, R93, R6, !P0 ;  /* 0x000000065d367207 */ /* 0x004fe20004000000 */
[C---:B------:R-:W-:Y:S01]  /*32d0*/  FMUL R64, R92.reuse, R76 ;  /* 0x0000004c5c407220 */ /* 0x040fe20000400000 */
[----:B------:R-:W-:Y:S01]  /*32e0*/  F2FP.F16.E4M3.UNPACK_B R12, R16 ;  /* 0x00000010ff0c723e */ /* 0x000fe200020006ff */
[C---:B------:R-:W-:Y:S01]  /*32f0*/  FMUL R65, R92.reuse, R77 ;  /* 0x0000004d5c417220 */ /* 0x040fe20000400000 */
[----:B---3--:R-:W-:Y:S01]  /*3300*/  SEL R55, R95, R94, !P0 ;  /* 0x0000005e5f377207 */ /* 0x008fe20004000000 */
[C---:B------:R-:W-:Y:S01]  /*3310*/  FMUL R62, R7.reuse, R66 ;  /* 0x00000042073e7220 */ /* 0x040fe20000400000 */
[C---:B------:R-:W-:Y:S01]  /*3320*/  FMUL R63, R7.reuse, R67 ;  /* 0x00000043073f7220 */ /* 0x040fe20000400000 */
[----:B------:R-:W-:Y:S01]  /*3330*/  F2FP.F16.E4M3.UNPACK_B R13, R17 ;  /* 0x00000011ff0d723e */ /* 0x000fe200020006ff */
[C---:B------:R-:W-:Y:S01]  /*3340*/  FMUL R66, R7.reuse, R78 ;  /* 0x0000004e07427220 */ /* 0x040fe20000400000 */
[----:B------:R-:W-:Y:S01]  /*3350*/  FMUL R67, R7, R79 ;  /* 0x0000004f07437220 */ /* 0x000fe20000400000 */
[C---:B------:R-:W-:Y:S01]  /*3360*/  FMUL R68, R92.reuse, R88 ;  /* 0x000000585c447220 */ /* 0x040fe20000400000 */
[----:B------:R-:W-:-:S02]  /*3370*/  FMUL R69, R92, R89 ;  /* 0x000000595c457220 */ /* 0x000fc40000400000 */
[----:B------:R-:W-:Y:S01]  /*3380*/  HMMA.16816.F32 R60, R52, R14, R60 ;  /* 0x0000000e343c723c */ /* 0x000fe2000000183c */
[C---:B------:R-:W-:Y:S01]  /*3390*/  FMUL R70, R7.reuse, R90 ;  /* 0x0000005a07467220 */ /* 0x040fe20000400000 */
[----:B------:R-:W-:Y:S01]  /*33a0*/  FMUL R71, R7, R91 ;  /* 0x0000005b07477220 */ /* 0x000fe20000400000 */
[----:B------:R-:W-:Y:S02]  /*33b0*/  F2FP.F16.E4M3.UNPACK_B R28, R8 ;  /* 0x00000008ff1c723e */ /* 0x000fe400020006ff */
[----:B------:R-:W-:-:S03]  /*33c0*/  F2FP.F16.E4M3.UNPACK_B R29, R9 ;  /* 0x00000009ff1d723e */ /* 0x000fc600020006ff */
[C---:B------:R-:W-:Y:S01]  /*33d0*/  HMMA.16816.F32 R64, R52.reuse, R12, R64 ;  /* 0x0000000c3440723c */ /* 0x040fe20000001840 */
[----:B------:R-:W0:Y:S07]  /*33e0*/  LDSM.16.M88.4 R12, [R0+UR6+0x8800] ;  /* 0x00880006000c783b */ /* 0x000e2e0008000200 */
[----:B------:R-:W-:Y:S01]  /*33f0*/  HMMA.16816.F32 R68, R52, R28, R68 ;  /* 0x0000001c3444723c */ /* 0x000fe20000001844 */
[----:B------:R-:W1:Y:S01]  /*3400*/  LDSM.16.M88.4 R28, [R0+UR6+0x8a00] ;  /* 0x008a0006001c783b */ /* 0x000e620008000200 */
[C---:B------:R-:W-:Y:S01]  /*3410*/  FMUL R40, R92.reuse, R40 ;  /* 0x000000285c287220 */ /* 0x040fe20000400000 */
[----:B------:R-:W-:Y:S01]  /*3420*/  FMUL R41, R92, R41 ;  /* 0x000000295c297220 */ /* 0x000fe20000400000 */
[C---:B------:R-:W-:Y:S01]  /*3430*/  FMUL R42, R7.reuse, R42 ;  /* 0x0000002a072a7220 */ /* 0x040fe20000400000 */
[----:B------:R-:W-:Y:S01]  /*3440*/  FMUL R43, R7, R43 ;  /* 0x0000002b072b7220 */ /* 0x000fe20000400000 */
[----:B------:R-:W-:-:S02]  /*3450*/  F2FP.F16.E4M3.UNPACK_B R76, R20 ;  /* 0x00000014ff4c723e */ /* 0x000fc400020006ff */
[----:B------:R-:W-:Y:S01]  /*3460*/  F2FP.F16.E4M3.UNPACK_B R77, R21 ;  /* 0x00000015ff4d723e */ /* 0x000fe200020006ff */
[C---:B------:R-:W-:Y:S01]  /*3470*/  FMUL R72, R92.reuse, R72 ;  /* 0x000000485c487220 */ /* 0x040fe20000400000 */
[----:B------:R-:W-:Y:S01]  /*3480*/  FMUL R73, R92, R73 ;  /* 0x000000495c497220 */ /* 0x000fe20000400000 */
[C---:B------:R-:W-:Y:S01]  /*3490*/  FMUL R74, R7.reuse, R74 ;  /* 0x0000004a074a7220 */ /* 0x040fe20000400000 */
[----:B------:R-:W-:-:S03]  /*34a0*/  FMUL R75, R7, R75 ;  /* 0x0000004b074b7220 */ /* 0x000fc60000400000 */
[----:B------:R-:W-:Y:S01]  /*34b0*/  HMMA.16816.F32 R40, R52, R76, R40 ;  /* 0x0000004c3428723c */ /* 0x000fe20000001828 */
[C---:B------:R-:W-:Y:S01]  /*34c0*/  FMUL R78, R7.reuse, R86 ;  /* 0x00000056074e7220 */ /* 0x040fe20000400000 */
[----:B------:R-:W-:Y:S01]  /*34d0*/  FMUL R79, R7, R87 ;  /* 0x00000057074f7220 */ /* 0x000fe20000400000 */
[----:B0-----:R-:W-:Y:S02]  /*34e0*/  F2FP.F16.E4M3.UNPACK_B R76, R12 ;  /* 0x0000000cff4c723e */ /* 0x001fe400020006ff */
[----:B------:R-:W-:-:S07]  /*34f0*/  F2FP.F16.E4M3.UNPACK_B R77, R13 ;  /* 0x0000000dff4d723e */ /* 0x000fce00020006ff */
[----:B------:R-:W-:Y:S01]  /*3500*/  HMMA.16816.F32 R72, R52, R76, R72 ;  /* 0x0000004c3448723c */ /* 0x000fe20000001848 */
[C---:B------:R-:W-:Y:S01]  /*3510*/  FMUL R76, R92.reuse, R84 ;  /* 0x000000545c4c7220 */ /* 0x040fe20000400000 */
[----:B------:R-:W-:Y:S01]  /*3520*/  FMUL R77, R92, R85 ;  /* 0x000000555c4d7220 */ /* 0x000fe20000400000 */
[----:B-1----:R-:W-:Y:S02]  /*3530*/  F2FP.F16.E4M3.UNPACK_B R84, R28 ;  /* 0x0000001cff54723e */ /* 0x002fe400020006ff */
[----:B------:R-:W-:-:S07]  /*3540*/  F2FP.F16.E4M3.UNPACK_B R85, R29 ;  /* 0x0000001dff55723e */ /* 0x000fce00020006ff */
[----:B------:R-:W-:Y:S01]  /*3550*/  HMMA.16816.F32 R76, R52, R84, R76 ;  /* 0x00000054344c723c */ /* 0x000fe2000000184c */
[----:B------:R-:W-:Y:S02]  /*3560*/  SEL R84, R38, R39, !P0 ;  /* 0x0000002726547207 */ /* 0x000fe40004000000 */
[----:B------:R-:W-:Y:S02]  /*3570*/  SEL R85, R36, R37, !P0 ;  /* 0x0000002524557207 */ /* 0x000fe40004000000 */
[----:B------:R-:W0:Y:S01]  /*3580*/  LDSM.16.M88.4 R36, [R0+UR6+0x8c00] ;  /* 0x008c00060024783b */ /* 0x000e220008000200 */
[C---:B------:R-:W-:Y:S01]  /*3590*/  FMUL R88, R92.reuse, R44 ;  /* 0x0000002c5c587220 */ /* 0x040fe20000400000 */
[C---:B------:R-:W-:Y:S01]  /*35a0*/  FMUL R90, R7.reuse, R46 ;  /* 0x0000002e075a7220 */ /* 0x040fe20000400000 */
[C---:B------:R-:W-:Y:S01]  /*35b0*/  FMUL R89, R92.reuse, R45 ;  /* 0x0000002d5c597220 */ /* 0x040fe20000400000 */
[C---:B------:R-:W-:Y:S02]  /*35c0*/  FMUL R91, R7.reuse, R47 ;  /* 0x0000002f075b7220 */ /* 0x040fe40000400000 */
[----:B------:R-:W1:Y:S01]  /*35d0*/  LDSM.16.M88.4 R44, [R0+UR6+0x8e00] ;  /* 0x008e0006002c783b */ /* 0x000e620008000200 */
[C---:B------:R-:W-:Y:S01]  /*35e0*/  FMUL R48, R92.reuse, R48 ;  /* 0x000000305c307220 */ /* 0x040fe20000400000 */
[----:B------:R-:W-:Y:S01]  /*35f0*/  FMUL R49, R92, R49 ;  /* 0x000000315c317220 */ /* 0x000fe20000400000 */
[C---:B------:R-:W-:Y:S01]  /*3600*/  FMUL R50, R7.reuse, R50 ;  /* 0x0000003207327220 */ /* 0x040fe20000400000 */
[----:B------:R-:W-:Y:S01]  /*3610*/  FMUL R51, R7, R51 ;  /* 0x0000003307337220 */ /* 0x000fe20000400000 */
[----:B------:R-:W-:-:S02]  /*3620*/  F2FP.F16.E4M3.UNPACK_B R8, R8.H1 ;  /* 0x00000008ff08723e */ /* 0x000fc400030006ff */
[----:B------:R-:W-:Y:S02]  /*3630*/  F2FP.F16.E4M3.UNPACK_B R9, R9.H1 ;  /* 0x00000009ff09723e */ /* 0x000fe400030006ff */
[----:B------:R-:W-:Y:S02]  /*3640*/  F2FP.F16.E4M3.UNPACK_B R24, R24.H1 ;  /* 0x00000018ff18723e */ /* 0x000fe400030006ff */
[----:B------:R-:W-:Y:S02]  /*3650*/  F2FP.F16.E4M3.UNPACK_B R25, R25.H1 ;  /* 0x00000019ff19723e */ /* 0x000fe400030006ff */
[----:B------:R-:W-:Y:S02]  /*3660*/  F2FP.F16.E4M3.UNPACK_B R20, R20.H1 ;  /* 0x00000014ff14723e */ /* 0x000fe400030006ff */
[----:B------:R-:W-:Y:S02]  /*3670*/  F2FP.F16.E4M3.UNPACK_B R21, R21.H1 ;  /* 0x00000015ff15723e */ /* 0x000fe400030006ff */
[----:B0-----:R-:W-:-:S02]  /*3680*/  F2FP.F16.E4M3.UNPACK_B R86, R36 ;  /* 0x00000024ff56723e */ /* 0x001fc400020006ff */
[----:B------:R-:W-:-:S07]  /*3690*/  F2FP.F16.E4M3.UNPACK_B R87, R37 ;  /* 0x00000025ff57723e */ /* 0x000fce00020006ff */
[----:B------:R-:W-:Y:S01]  /*36a0*/  HMMA.16816.F32 R48, R52, R86, R48 ;  /* 0x000000563430723c */ /* 0x000fe20000001830 */
[----:B-1----:R-:W-:Y:S02]  /*36b0*/  F2FP.F16.E4M3.UNPACK_B R86, R44 ;  /* 0x0000002cff56723e */ /* 0x002fe400020006ff */
[----:B------:R-:W-:-:S07]  /*36c0*/  F2FP.F16.E4M3.UNPACK_B R87, R45 ;  /* 0x0000002dff57723e */ /* 0x000fce00020006ff */
[----:B------:R-:W-:Y:S01]  /*36d0*/  HMMA.16816.F32 R52, R52, R86, R88 ;  /* 0x000000563434723c */ /* 0x000fe20000001858 */
[----:B------:R-:W-:Y:S02]  /*36e0*/  SEL R86, R6, R93, !P0 ;  /* 0x0000005d06567207 */ /* 0x000fe40004000000 */
[----:B------:R-:W-:Y:S01]  /*36f0*/  SEL R87, R94, R95, !P0 ;  /* 0x0000005f5e577207 */ /* 0x000fe20004000000 */
[--C-:B------:R-:W-:Y:S01]  /*3700*/  FFMA R80, R80, UR13, -R4.reuse ;  /* 0x0000000d50507c23 */ /* 0x100fe20008000804 */
[--C-:B------:R-:W-:Y:S01]  /*3710*/  FFMA R106, R106, UR13, -R5.reuse ;  /* 0x0000000d6a6a7c23 */ /* 0x100fe20008000805 */
[--C-:B------:R-:W-:Y:S01]  /*3720*/  FFMA R107, R107, UR13, -R5.reuse ;  /* 0x0000000d6b6b7c23 */ /* 0x100fe20008000805 */
[--C-:B------:R-:W-:Y:S01]  /*3730*/  FFMA R58, R58, UR13, -R5.reuse ;  /* 0x0000000d3a3a7c23 */ /* 0x100fe20008000805 */
[--C-:B------:R-:W-:Y:S01]  /*3740*/  FFMA R105, R105, UR13, -R4.reuse ;  /* 0x0000000d69697c23 */ /* 0x100fe20008000804 */
[--C-:B------:R-:W-:Y:S01]  /*3750*/  FFMA R56, R56, UR13, -R4.reuse ;  /* 0x0000000d38387c23 */ /* 0x100fe20008000804 */
[----:B------:R-:W-:Y:S01]  /*3760*/  HMMA.16816.F32 R68, R84, R8, R68 ;  /* 0x000000085444723c */ /* 0x000fe20000001844 */
[--C-:B------:R-:W-:Y:S01]  /*3770*/  FFMA R9, R104, UR13, -R4.reuse ;  /* 0x0000000d68097c23 */ /* 0x100fe20008000804 */
[----:B------:R-:W-:Y:S01]  /*3780*/  FFMA R57, R57, UR13, -R4 ;  /* 0x0000000d39397c23 */ /* 0x000fe20008000804 */
[----:B------:R-:W-:Y:S01]  /*3790*/  FFMA R59, R59, UR13, -R5 ;  /* 0x0000000d3b3b7c23 */ /* 0x000fe20008000805 */
[----:B------:R-:W-:Y:S01]  /*37a0*/  FMUL R80, R80, 1.4426950216293334961 ;  /* 0x3fb8aa3b50507820 */ /* 0x000fe20000400000 */
[----:B------:R-:W-:-:S03]  /*37b0*/  FMUL R9, R9, 1.4426950216293334961 ;  /* 0x3fb8aa3b09097820 */ /* 0x000fc60000400000 */
[----:B------:R-:W-:Y:S01]  /*37c0*/  HMMA.16816.F32 R60, R84, R24, R60 ;  /* 0x00000018543c723c */ /* 0x000fe2000000183c */
[----:B------:R-:W-:Y:S01]  /*37d0*/  FMUL R24, R106, 1.4426950216293334961 ;  /* 0x3fb8aa3b6a187820 */ /* 0x000fe20000400000 */
[----:B------:R-:W-:Y:S01]  /*37e0*/  FMUL R8, R105, 1.4426950216293334961 ;  /* 0x3fb8aa3b69087820 */ /* 0x000fe20000400000 */
[----:B------:R-:W-:Y:S01]  /*37f0*/  FMUL R6, R56, 1.4426950216293334961 ;  /* 0x3fb8aa3b38067820 */ /* 0x000fe20000400000 */
[----:B------:R-:W-:Y:S01]  /*3800*/  FMUL R25, R57, 1.4426950216293334961 ;  /* 0x3fb8aa3b39197820 */ /* 0x000fe20000400000 */
[----:B------:R-:W-:-:S03]  /*3810*/  FMUL R59, R59, 1.4426950216293334961 ;  /* 0x3fb8aa3b3b3b7820 */ /* 0x000fc60000400000 */
[----:B------:R-:W-:Y:S01]  /*3820*/  HMMA.16816.F32 R40, R84, R20, R40 ;  /* 0x000000145428723c */ /* 0x000fe20000001828 */
[----:B------:R-:W-:Y:S01]  /*3830*/  FMUL R20, R107, 1.4426950216293334961 ;  /* 0x3fb8aa3b6b147820 */ /* 0x000fe20000400000 */
[----:B------:R-:W-:Y:S01]  /*3840*/  FMUL R21, R58, 1.4426950216293334961 ;  /* 0x3fb8aa3b3a157820 */ /* 0x000fe20000400000 */
[----:B------:R-:W-:Y:S01]  /*3850*/  F2FP.F16.E4M3.UNPACK_B R16, R16.H1 ;  /* 0x00000010ff10723e */ /* 0x000fe200030006ff */
[----:B------:R-:W-:Y:S01]  /*3860*/  MUFU.EX2 R93, R80 ;  /* 0x00000050005d7308 */ /* 0x000fe20000000800 */
[----:B------:R-:W-:Y:S02]  /*3870*/  F2FP.F16.E4M3.UNPACK_B R17, R17.H1 ;  /* 0x00000011ff11723e */ /* 0x000fe400030006ff */
[----:B------:R-:W-:Y:S02]  /*3880*/  F2FP.F16.E4M3.UNPACK_B R12, R12.H1 ;  /* 0x0000000cff0c723e */ /* 0x000fe400030006ff */
[----:B------:R-:W-:Y:S01]  /*3890*/  F2FP.F16.E4M3.UNPACK_B R13, R13.H1 ;  /* 0x0000000dff0d723e */ /* 0x000fe200030006ff */
[----:B------:R-:W-:-:S02]  /*38a0*/  FFMA R81, R81, UR13, -R4 ;  /* 0x0000000d51517c23 */ /* 0x000fc40008000804 */
[----:B------:R-:W-:Y:S01]  /*38b0*/  MUFU.EX2 R24, R24 ;  /* 0x0000001800187308 */ /* 0x000fe20000000800 */
[--C-:B------:R-:W-:Y:S01]  /*38c0*/  FFMA R32, R32, UR13, -R4.reuse ;  /* 0x0000000d20207c23 */ /* 0x100fe20008000804 */
[----:B------:R-:W-:Y:S01]  /*38d0*/  FFMA R33, R33, UR13, -R4 ;  /* 0x0000000d21217c23 */ /* 0x000fe20008000804 */
[--C-:B------:R-:W-:Y:S01]  /*38e0*/  FFMA R82, R82, UR13, -R5.reuse ;  /* 0x0000000d52527c23 */ /* 0x100fe20008000805 */
[--C-:B------:R-:W-:Y:S01]  /*38f0*/  FFMA R83, R83, UR13, -R5.reuse ;  /* 0x0000000d53537c23 */ /* 0x100fe20008000805 */
[--C-:B------:R-:W-:Y:S01]  /*3900*/  FFMA R34, R34, UR13, -R5.reuse ;  /* 0x0000000d22227c23 */ /* 0x100fe20008000805 */
[----:B------:R-:W-:Y:S02]  /*3910*/  FFMA R35, R35, UR13, -R5 ;  /* 0x0000000d23237c23 */ /* 0x000fe40008000805 */
[----:B------:R-:W0:Y:S01]  /*3920*/  MUFU.EX2 R20, R20 ;  /* 0x0000001400147308 */ /* 0x000e220000000800 */
[----:B------:R-:W-:Y:S01]  /*3930*/  FMUL R81, R81, 1.4426950216293334961 ;  /* 0x3fb8aa3b51517820 */ /* 0x000fe20000400000 */
[C---:B------:R-:W-:Y:S06]  /*3940*/  HMMA.16816.F32 R64, R84.reuse, R16, R64 ;  /* 0x000000105440723c */ /* 0x040fec0000001840 */
[----:B------:R-:W-:Y:S01]  /*3950*/  MUFU.EX2 R21, R21 ;  /* 0x0000001500157308 */ /* 0x000fe20000000800 */
[----:B------:R-:W-:Y:S01]  /*3960*/  FMUL R32, R32, 1.4426950216293334961 ;  /* 0x3fb8aa3b20207820 */ /* 0x000fe20000400000 */
[----:B------:R-:W-:Y:S06]  /*3970*/  HMMA.16816.F32 R72, R84, R12, R72 ;  /* 0x0000000c5448723c */ /* 0x000fec0000001848 */
[----:B------:R-:W1:Y:S01]  /*3980*/  MUFU.EX2 R80, R59 ;  /* 0x0000003b00507308 */ /* 0x000e620000000800 */
[----:B------:R-:W-:Y:S01]  /*3990*/  FMUL R33, R33, 1.4426950216293334961 ;  /* 0x3fb8aa3b21217820 */ /* 0x000fe20000400000 */
[----:B------:R-:W-:Y:S01]  /*39a0*/  FMUL R16, R82, 1.4426950216293334961 ;  /* 0x3fb8aa3b52107820 */ /* 0x000fe20000400000 */
[----:B------:R-:W-:Y:S01]  /*39b0*/  FMUL R17, R83, 1.4426950216293334961 ;  /* 0x3fb8aa3b53117820 */ /* 0x000fe20000400000 */
[----:B------:R-:W-:-:S04]  /*39c0*/  FMUL R12, R34, 1.4426950216293334961 ;  /* 0x3fb8aa3b220c7820 */ /* 0x000fc80000400000 */
[----:B------:R-:W-:Y:S01]  /*39d0*/  MUFU.EX2 R9, R9 ;  /* 0x0000000900097308 */ /* 0x000fe20000000800 */
[----:B------:R-:W-:-:S07]  /*39e0*/  FMUL R13, R35, 1.4426950216293334961 ;  /* 0x3fb8aa3b230d7820 */ /* 0x000fce0000400000 */
[----:B------:R-:W2:Y:S01]  /*39f0*/  MUFU.EX2 R8, R8 ;  /* 0x0000000800087308 */ /* 0x000ea20000000800 */
[----:B------:R-:W-:-:S07]  /*3a00*/  F2FP.F16.E4M3.UNPACK_B R28, R28.H1 ;  /* 0x0000001cff1c723e */ /* 0x000fce00030006ff */
[----:B------:R-:W-:Y:S01]  /*3a10*/  MUFU.EX2 R6, R6 ;  /* 0x0000000600067308 */ /* 0x000fe20000000800 */
[----:B------:R-:W-:-:S07]  /*3a20*/  F2FP.F16.E4M3.UNPACK_B R29, R29.H1 ;  /* 0x0000001dff1d723e */ /* 0x000fce00030006ff */
[----:B------:R-:W3:Y:S01]  /*3a30*/  MUFU.EX2 R25, R25 ;  /* 0x0000001900197308 */ /* 0x000ee20000000800 */
[----:B------:R-:W-:Y:S07]  /*3a40*/  HMMA.16816.F32 R76, R84, R28, R76 ;  /* 0x0000001c544c723c */ /* 0x000fee000000184c */
[----:B------:R-:W4:Y:S01]  /*3a50*/  MUFU.EX2 R81, R81 ;  /* 0x0000005100517308 */ /* 0x000f220000000800 */
[----:B0-----:R-:W-:-:S07]  /*3a60*/  F2FP.SATFINITE.E4M3.F32.PACK_AB_MERGE_C R88, R20, R24, RZ ;  /* 0x000000181458723e */ /* 0x001fce00048070ff */
[----:B------:R-:W-:Y:S01]  /*3a70*/  MUFU.EX2 R95, R32 ;  /* 0x00000020005f7308 */ /* 0x000fe20000000800 */
[----:B-1----:R-:W-:-:S07]  /*3a80*/  F2FP.SATFINITE.E4M3.F32.PACK_AB_MERGE_C R28, R80, R21, RZ ;  /* 0x00000015501c723e */ /* 0x002fce00048070ff */
[----:B------:R-:W0:Y:S01]  /*3a90*/  MUFU.EX2 R94, R33 ;  /* 0x00000021005e7308 */ /* 0x000e220000000800 */
[----:B--2---:R-:W-:-:S07]  /*3aa0*/  F2FP.SATFINITE.E4M3.F32.PACK_AB_MERGE_C R90, R8, R9, RZ ;  /* 0x00000009085a723e */ /* 0x004fce00048070ff */
[----:B------:R-:W-:Y:S01]  /*3ab0*/  MUFU.EX2 R16, R16 ;  /* 0x0000001000107308 */ /* 0x000fe20000000800 */
[----:B---3--:R-:W-:-:S07]  /*3ac0*/  F2FP.SATFINITE.E4M3.F32.PACK_AB_MERGE_C R29, R25, R6, RZ ;  /* 0x00000006191d723e */ /* 0x008fce00048070ff */
[----:B------:R-:W1:Y:S08]  /*3ad0*/  MUFU.EX2 R17, R17 ;  /* 0x0000001100117308 */ /* 0x000e700000000800 */
[----:B------:R-:W-:Y:S08]  /*3ae0*/  MUFU.EX2 R12, R12 ;  /* 0x0000000c000c7308 */ /* 0x000ff00000000800 */
[----:B------:R-:W2:Y:S01]  /*3af0*/  MUFU.EX2 R13, R13 ;  /* 0x0000000d000d7308 */ /* 0x000ea20000000800 */
[----:B------:R-:W-:-:S02]  /*3b00*/  F2FP.F16.E4M3.UNPACK_B R88, R88 ;  /* 0x00000058ff58723e */ /* 0x000fc400020006ff */
[----:B------:R-:W-:Y:S02]  /*3b10*/  F2FP.F16.E4M3.UNPACK_B R28, R28 ;  /* 0x0000001cff1c723e */ /* 0x000fe400020006ff */
[----:B------:R-:W-:Y:S02]  /*3b20*/  F2FP.F16.E4M3.UNPACK_B R90, R90 ;  /* 0x0000005aff5a723e */ /* 0x000fe400020006ff */
[----:B------:R-:W-:Y:S01]  /*3b30*/  F2FP.F16.E4M3.UNPACK_B R29, R29 ;  /* 0x0000001dff1d723e */ /* 0x000fe200020006ff */
[----:B------:R-:W-:Y:S01]  /*3b40*/  FADD R101, R102, R101 ;  /* 0x0000006566657221 */ /* 0x000fe20000000000 */
[----:B------:R-:W-:Y:S01]  /*3b50*/  SEL R89, R88, R28, !P1 ;  /* 0x0000001c58597207 */ /* 0x000fe20004800000 */
[----:B------:R-:W-:Y:S01]  /*3b60*/  FADD R97, R99, R97 ;  /* 0x0000006163617221 */ /* 0x000fe20000000000 */
[----:B------:R-:W-:Y:S02]  /*3b70*/  SEL R88, R28, R88, !P1 ;  /* 0x000000581c587207 */ /* 0x000fe40004800000 */
[----:B------:R-:W-:-:S02]  /*3b80*/  SEL R91, R90, R29, !P1 ;  /* 0x0000001d5a5b7207 */ /* 0x000fc40004800000 */
[----:B----4-:R-:W-:Y:S02]  /*3b90*/  F2FP.SATFINITE.E4M3.F32.PACK_AB_MERGE_C R82, R81, R93, RZ ;  /* 0x0000005d5152723e */ /* 0x010fe400048070ff */
[----:B0-----:R-:W-:Y:S02]  /*3ba0*/  F2FP.SATFINITE.E4M3.F32.PACK_AB_MERGE_C R28, R94, R95, RZ ;  /* 0x0000005f5e1c723e */ /* 0x001fe400048070ff */
[----:B------:R-:W-:Y:S01]  /*3bb0*/  SEL R90, R29, R90, !P1 ;  /* 0x0000005a1d5a7207 */ /* 0x000fe20004800000 */
[----:B------:R-:W-:Y:S01]  /*3bc0*/  FADD R101, R109, R101 ;  /* 0x000000656d657221 */ /* 0x000fe20000000000 */
[----:B-1----:R-:W-:Y:S02]  /*3bd0*/  F2FP.SATFINITE.E4M3.F32.PACK_AB_MERGE_C R29, R17, R16, RZ ;  /* 0x00000010111d723e */ /* 0x002fe400048070ff */
[----:B--2---:R-:W-:Y:S01]  /*3be0*/  F2FP.SATFINITE.E4M3.F32.PACK_AB_MERGE_C R32, R13, R12, RZ ;  /* 0x0000000c0d20723e */ /* 0x004fe200048070ff */
[----:B------:R-:W-:Y:S01]  /*3bf0*/  FADD R96, R96, R97 ;  /* 0x0000006160607221 */ /* 0x000fe20000000000 */
[----:B------:R-:W-:-:S02]  /*3c00*/  F2FP.F16.E4M3.UNPACK_B R82, R82 ;  /* 0x00000052ff52723e */ /* 0x000fc400020006ff */
[----:B------:R-:W-:Y:S01]  /*3c10*/  F2FP.F16.E4M3.UNPACK_B R28, R28 ;  /* 0x0000001cff1c723e */ /* 0x000fe200020006ff */
[----:B------:R-:W-:Y:S01]  /*3c20*/  FADD R101, R113, R101 ;  /* 0x0000006571657221 */ /* 0x000fe20000000000 */
[----:B------:R-:W-:Y:S02]  /*3c30*/  F2FP.F16.E4M3.UNPACK_B R29, R29 ;  /* 0x0000001dff1d723e */ /* 0x000fe400020006ff */
[----:B------:R-:W-:Y:S01]  /*3c40*/  F2FP.F16.E4M3.UNPACK_B R32, R32 ;  /* 0x00000020ff20723e */ /* 0x000fe200020006ff */
[----:B------:R-:W-:Y:S01]  /*3c50*/  FADD R96, R100, R96 ;  /* 0x0000006064607221 */ /* 0x000fe20000000000 */
[----:B------:R-:W-:Y:S02]  /*3c60*/  SEL R83, R82, R28, !P1 ;  /* 0x0000001c52537207 */ /* 0x000fe40004800000 */
[----:B------:R-:W-:Y:S01]  /*3c70*/  SEL R82, R28, R82, !P1 ;  /* 0x000000521c527207 */ /* 0x000fe20004800000 */
[----:B------:R-:W-:Y:S01]  /*3c80*/  FADD R111, R111, R101 ;  /* 0x000000656f6f7221 */ /* 0x000fe20000000000 */
[----:B------:R-:W-:Y:S01]  /*3c90*/  SEL R28, R32, R29, !P1 ;  /* 0x0000001d201c7207 */ /* 0x000fe20004800000 */
[----:B------:R-:W-:Y:S01]  /*3ca0*/  FADD R98, R98, R96 ;  /* 0x0000006062627221 */ /* 0x000fe20000000000 */
[----:B------:R-:W-:Y:S01]  /*3cb0*/  SEL R29, R29, R32, !P1 ;  /* 0x000000201d1d7207 */ /* 0x000fe20004800000 */
[----:B------:R-:W-:Y:S01]  /*3cc0*/  FADD R111, R118, R111 ;  /* 0x0000006f766f7221 */ /* 0x000fe20000000000 */
[----:B------:R-:W-:Y:S01]  /*3cd0*/  SHFL.IDX PT, R90, R90, R114, 0x1f ;  /* 0x00001f725a5a7589 */ /* 0x000fe200000e0000 */
[----:B------:R-:W-:-:S03]  /*3ce0*/  FADD R98, R108, R98 ;  /* 0x000000626c627221 */ /* 0x000fc60000000000 */
[----:B------:R-:W-:Y:S01]  /*3cf0*/  SHFL.IDX PT, R88, R88, R114, 0x1f ;  /* 0x00001f7258587589 */ /* 0x000fe200000e0000 */
[----:B------:R-:W-:-:S03]  /*3d00*/  FADD R117, R117, R111 ;  /* 0x0000006f75757221 */ /* 0x000fc60000000000 */
[----:B------:R-:W-:Y:S01]  /*3d10*/  SHFL.IDX PT, R82, R82, R114, 0x1f ;  /* 0x00001f7252527589 */ /* 0x000fe200000e0000 */
[----:B------:R-:W-:-:S03]  /*3d20*/  FADD R103, R103, R98 ;  /* 0x0000006267677221 */ /* 0x000fc60000000000 */
[----:B------:R-:W-:Y:S04]  /*3d30*/  SHFL.IDX PT, R28, R28, R114, 0x1f ;  /* 0x00001f721c1c7589 */ /* 0x000fe800000e0000 */
[----:B------:R-:W0:Y:S04]  /*3d40*/  SHFL.IDX PT, R91, R91, R2, 0x1f ;  /* 0x00001f025b5b7589 */ /* 0x000e2800000e0000 */
[----:B------:R-:W1:Y:S04]  /*3d50*/  SHFL.IDX PT, R89, R89, R2, 0x1f ;  /* 0x00001f0259597589 */ /* 0x000e6800000e0000 */
[----:B------:R-:W2:Y:S04]  /*3d60*/  SHFL.IDX PT, R83, R83, R2, 0x1f ;  /* 0x00001f0253537589 */ /* 0x000ea800000e0000 */
[----:B------:R-:W3:Y:S01]  /*3d70*/  SHFL.IDX PT, R29, R29, R2, 0x1f ;  /* 0x00001f021d1d7589 */ /* 0x000ee200000e0000 */
[----:B------:R-:W-:Y:S01]  /*3d80*/  FADD R117, R119, R117 ;  /* 0x0000007577757221 */ /* 0x000fe20000000000 */
[----:B------:R-:W-:-:S03]  /*3d90*/  FADD R103, R110, R103 ;  /* 0x000000676e677221 */ /* 0x000fc60000000000 */
[----:B------:R-:W-:Y:S01]  /*3da0*/  FADD R9, R9, R117 ;  /* 0x0000007509097221 */ /* 0x000fe20000000000 */
[----:B------:R-:W-:Y:S01]  /*3db0*/  FADD R24, R24, R103 ;  /* 0x0000006718187221 */ /* 0x000fe20000000000 */
[----:B------:R-:W-:Y:S02]  /*3dc0*/  F2FP.F16.E4M3.UNPACK_B R36, R36.H1 ;  /* 0x00000024ff24723e */ /* 0x000fe400030006ff */
[----:B------:R-:W-:Y:S01]  /*3dd0*/  FADD R9, R8, R9 ;  /* 0x0000000908097221 */ /* 0x000fe20000000000 */
[----:B------:R-:W-:Y:S01]  /*3de0*/  FADD R24, R20, R24 ;  /* 0x0000001814187221 */ /* 0x000fe20000000000 */
[----:B------:R-:W-:Y:S02]  /*3df0*/  F2FP.F16.E4M3.UNPACK_B R37, R37.H1 ;  /* 0x00000025ff25723e */ /* 0x000fe400030006ff */
[----:B------:R-:W-:Y:S02]  /*3e00*/  F2FP.F16.E4M3.UNPACK_B R44, R44.H1 ;  /* 0x0000002cff2c723e */ /* 0x000fe400030006ff */
[----:B------:R-:W-:Y:S01]  /*3e10*/  F2FP.F16.E4M3.UNPACK_B R45, R45.H1 ;  /* 0x0000002dff2d723e */ /* 0x000fe200030006ff */
[----:B------:R-:W-:Y:S01]  /*3e20*/  FADD R6, R6, R9 ;  /* 0x0000000906067221 */ /* 0x000fe20000000000 */
[----:B------:R-:W-:Y:S01]  /*3e30*/  FADD R21, R21, R24 ;  /* 0x0000001815157221 */ /* 0x000fe20000000000 */
[----:B------:R-:W-:Y:S02]  /*3e40*/  HMMA.16816.F32 R48, R84, R36, R48 ;  /* 0x000000245430723c */ /* 0x000fe40000001830 */
[----:B------:R-:W-:Y:S01]  /*3e50*/  FADD R6, R25, R6 ;  /* 0x0000000619067221 */ /* 0x000fe20000000000 */
[----:B------:R-:W-:Y:S01]  /*3e60*/  FADD R21, R80, R21 ;  /* 0x0000001550157221 */ /* 0x000fe20000000000 */
[----:B------:R-:W-:-:S02]  /*3e70*/  F2FP.F16.E4M3.UNPACK_B R36, R26 ;  /* 0x0000001aff24723e */ /* 0x000fc400020006ff */
[----:B------:R-:W-:Y:S02]  /*3e80*/  F2FP.F16.E4M3.UNPACK_B R37, R27 ;  /* 0x0000001bff25723e */ /* 0x000fe400020006ff */
[----:B------:R-:W-:Y:S01]  /*3e90*/  HMMA.16816.F32 R52, R84, R44, R52 ;  /* 0x0000002c5434723c */ /* 0x000fe20000001834 */
[----:B0-----:R-:W-:Y:S02]  /*3ea0*/  SEL R32, R91, R90, !P0 ;  /* 0x0000005a5b207207 */ /* 0x001fe40004000000 */
[----:B-1----:R-:W-:Y:S02]  /*3eb0*/  SEL R33, R89, R88, !P0 ;  /* 0x0000005859217207 */ /* 0x002fe40004000000 */
[----:B--2---:R-:W-:Y:S02]  /*3ec0*/  SEL R34, R83, R82, !P0 ;  /* 0x0000005253227207 */ /* 0x004fe40004000000 */
[----:B---3--:R-:W-:Y:S01]  /*3ed0*/  SEL R35, R29, R28, !P0 ;  /* 0x0000001c1d237207 */ /* 0x008fe20004000000 */
[----:B------:R-:W-:Y:S01]  /*3ee0*/  FADD R6, R93, R6 ;  /* 0x000000065d067221 */ /* 0x000fe20000000000 */
[----:B------:R-:W-:-:S03]  /*3ef0*/  FADD R16, R16, R21 ;  /* 0x0000001510107221 */ /* 0x000fc60000000000 */
[----:B------:R-:W-:Y:S01]  /*3f00*/  FADD R6, R81, R6 ;  /* 0x0000000651067221 */ /* 0x000fe20000000000 */
[----:B------:R-:W-:Y:S01]  /*3f10*/  FADD R17, R17, R16 ;  /* 0x0000001011117221 */ /* 0x000fe20000000000 */
[C---:B------:R-:W-:Y:S01]  /*3f20*/  HMMA.16816.F32 R60, R32.reuse, R36, R60 ;  /* 0x00000024203c723c */ /* 0x040fe2000000183c */
[----:B------:R-:W-:Y:S02]  /*3f30*/  F2FP.F16.E4M3.UNPACK_B R36, R10 ;  /* 0x0000000aff24723e */ /* 0x000fe400020006ff */
[----:B------:R-:W-:Y:S01]  /*3f40*/  F2FP.F16.E4M3.UNPACK_B R37, R11 ;  /* 0x0000000bff25723e */ /* 0x000fe200020006ff */
[----:B------:R-:W-:Y:S01]  /*3f50*/  FADD R95, R95, R6 ;  /* 0x000000065f5f7221 */ /* 0x000fe20000000000 */
[----:B------:R-:W-:Y:S01]  /*3f60*/  FADD R12, R12, R17 ;  /* 0x000000110c0c7221 */ /* 0x000fe20000000000 */
[----:B------:R-:W-:Y:S02]  /*3f70*/  F2FP.F16.E4M3.UNPACK_B R8, R46 ;  /* 0x0000002eff08723e */ /* 0x000fe400020006ff */
[----:B------:R-:W-:Y:S01]  /*3f80*/  F2FP.F16.E4M3.UNPACK_B R9, R47 ;  /* 0x0000002fff09723e */ /* 0x000fe200020006ff */
[----:B------:R-:W-:Y:S01]  /*3f90*/  FADD R95, R94, R95 ;  /* 0x0000005f5e5f7221 */ /* 0x000fe20000000000 */
[----:B------:R-:W-:Y:S01]  /*3fa0*/  HMMA.16816.F32 R68, R32, R36, R68 ;  /* 0x000000242044723c */ /* 0x000fe20000001844 */
[----:B------:R-:W-:Y:S01]  /*3fb0*/  FADD R12, R13, R12 ;  /* 0x0000000c0d0c7221 */ /* 0x000fe20000000000 */
[----:B------:R-:W-:-:S02]  /*3fc0*/  F2FP.F16.E4M3.UNPACK_B R36, R22 ;  /* 0x00000016ff24723e */ /* 0x000fc400020006ff */
[----:B------:R-:W-:Y:S01]  /*3fd0*/  F2FP.F16.E4M3.UNPACK_B R37, R23 ;  /* 0x00000017ff25723e */ /* 0x000fe200020006ff */
[----:B------:R-:W0:Y:S03]  /*3fe0*/  SHFL.BFLY PT, R6, R95, 0x2, 0x1f ;  /* 0x0c401f005f067f89 */ /* 0x000e2600000e0000 */
[C---:B------:R-:W-:Y:S01]  /*3ff0*/  HMMA.16816.F32 R52, R32.reuse, R8, R52 ;  /* 0x000000082034723c */ /* 0x040fe20000001834 */
[----:B------:R-:W1:Y:S07]  /*4000*/  SHFL.BFLY PT, R9, R12, 0x2, 0x1f ;  /* 0x0c401f000c097f89 */ /* 0x000e6e00000e0000 */
[----:B------:R-:W-:Y:S01]  /*4010*/  HMMA.16816.F32 R40, R32, R36, R40 ;  /* 0x000000242028723c */ /* 0x000fe20000001828 */
[----:B------:R-:W-:-:S02]  /*4020*/  F2FP.F16.E4M3.UNPACK_B R36, R14 ;  /* 0x0000000eff24723e */ /* 0x000fc400020006ff */
[----:B------:R-:W-:Y:S02]  /*4030*/  F2FP.F16.E4M3.UNPACK_B R37, R15 ;  /* 0x0000000fff25723e */ /* 0x000fe400020006ff */
[----:B------:R-:W-:Y:S02]  /*4040*/  F2FP.F16.E4M3.UNPACK_B R56, R18 ;  /* 0x00000012ff38723e */ /* 0x000fe400020006ff */
[----:B------:R-:W-:Y:S02]  /*4050*/  F2FP.F16.E4M3.UNPACK_B R57, R19 ;  /* 0x00000013ff39723e */ /* 0x000fe400020006ff */
[----:B------:R-:W-:Y:S01]  /*4060*/  F2FP.F16.E4M3.UNPACK_B R84, R30 ;  /* 0x0000001eff54723e */ /* 0x000fe200020006ff */
[----:B------:R-:W-:Y:S01]  /*4070*/  HMMA.16816.F32 R72, R32, R36, R72 ;  /* 0x000000242048723c */ /* 0x000fe20000001848 */
[----:B------:R-:W-:Y:S02]  /*4080*/  F2FP.F16.E4M3.UNPACK_B R85, R31 ;  /* 0x0000001fff55723e */ /* 0x000fe400020006ff */
[----:B------:R-:W-:-:S02]  /*4090*/  F2FP.F16.E4M3.UNPACK_B R36, R38 ;  /* 0x00000026ff24723e */ /* 0x000fc400020006ff */
[----:B------:R-:W-:-:S03]  /*40a0*/  F2FP.F16.E4M3.UNPACK_B R37, R39 ;  /* 0x00000027ff25723e */ /* 0x000fc600020006ff */
[----:B------:R-:W-:Y:S01]  /*40b0*/  HMMA.16816.F32 R56, R32, R56, R64 ;  /* 0x000000382038723c */ /* 0x000fe20000001840 */
[----:B------:R-:W-:Y:S02]  /*40c0*/  F2FP.F16.E4M3.UNPACK_B R64, R26.H1 ;  /* 0x0000001aff40723e */ /* 0x000fe400030006ff */
[----:B------:R-:W-:Y:S02]  /*40d0*/  F2FP.F16.E4M3.UNPACK_B R65, R27.H1 ;  /* 0x0000001bff41723e */ /* 0x000fe400030006ff */
[----:B------:R-:W-:-:S03]  /*40e0*/  SEL R24, R90, R91, !P0 ;  /* 0x0000005b5a187207 */ /* 0x000fc60004000000 */
[----:B------:R-:W-:Y:S01]  /*40f0*/  HMMA.16816.F32 R84, R32, R84, R76 ;  /* 0x000000542054723c */ /* 0x000fe2000000184c */
[----:B------:R-:W-:Y:S02]  /*4100*/  SEL R25, R88, R89, !P0 ;  /* 0x0000005958197207 */ /* 0x000fe40004000000 */
[----:B------:R-:W-:Y:S02]  /*4110*/  SEL R26, R82, R83, !P0 ;  /* 0x00000053521a7207 */ /* 0x000fe40004000000 */
[----:B------:R-:W-:-:S03]  /*4120*/  SEL R27, R28, R29, !P0 ;  /* 0x0000001d1c1b7207 */ /* 0x000fc60004000000 */
[----:B------:R-:W-:Y:S01]  /*4130*/  HMMA.16816.F32 R48, R32, R36, R48 ;  /* 0x000000242030723c */ /* 0x000fe20000001830 */
[----:B------:R-:W-:Y:S02]  /*4140*/  F2FP.F16.E4M3.UNPACK_B R10, R10.H1 ;  /* 0x0000000aff0a723e */ /* 0x000fe400030006ff */
[----:B------:R-:W-:Y:S01]  /*4150*/  F2FP.F16.E4M3.UNPACK_B R11, R11.H1 ;  /* 0x0000000bff0b723e */ /* 0x000fe200030006ff */
[----:B0-----:R-:W-:Y:S01]  /*4160*/  FADD R6, R95, R6 ;  /* 0x000000065f067221 */ /* 0x001fe20000000000 */
[----:B-1----:R-:W-:-:S04]  /*4170*/  FADD R12, R12, R9 ;  /* 0x000000090c0c7221 */ /* 0x002fc80000000000 */
[----:B------:R-:W0:Y:S01]  /*4180*/  SHFL.BFLY PT, R9, R6, 0x1, 0x1f ;  /* 0x0c201f0006097f89 */ /* 0x000e2200000e0000 */
[----:B------:R-:W-:Y:S03]  /*4190*/  HMMA.16816.F32 R88, R24, R10, R68 ;  /* 0x0000000a1858723c */ /* 0x000fe60000001844 */
[----:B------:R-:W1:Y:S01]  /*41a0*/  SHFL.BFLY PT, R11, R12, 0x1, 0x1f ;  /* 0x0c201f000c0b7f89 */ /* 0x000e6200000e0000 */
[----:B------:R-:W-:Y:S02]  /*41b0*/  F2FP.F16.E4M3.UNPACK_B R18, R18.H1 ;  /* 0x00000012ff12723e */ /* 0x000fe400030006ff */
[----:B------:R-:W-:Y:S02]  /*41c0*/  F2FP.F16.E4M3.UNPACK_B R19, R19.H1 ;  /* 0x00000013ff13723e */ /* 0x000fe400030006ff */
[----:B------:R-:W-:Y:S02]  /*41d0*/  F2FP.F16.E4M3.UNPACK_B R22, R22.H1 ;  /* 0x00000016ff16723e */ /* 0x000fe400030006ff */
[----:B------:R-:W-:-:S02]  /*41e0*/  F2FP.F16.E4M3.UNPACK_B R23, R23.H1 ;  /* 0x00000017ff17723e */ /* 0x000fc400030006ff */
[----:B------:R-:W-:Y:S02]  /*41f0*/  F2FP.F16.E4M3.UNPACK_B R14, R14.H1 ;  /* 0x0000000eff0e723e */ /* 0x000fe400030006ff */
[----:B------:R-:W-:Y:S02]  /*4200*/  F2FP.F16.E4M3.UNPACK_B R15, R15.H1 ;  /* 0x0000000fff0f723e */ /* 0x000fe400030006ff */
[----:B------:R-:W-:Y:S02]  /*4210*/  F2FP.F16.E4M3.UNPACK_B R30, R30.H1 ;  /* 0x0000001eff1e723e */ /* 0x000fe400030006ff */
[----:B------:R-:W-:Y:S02]  /*4220*/  F2FP.F16.E4M3.UNPACK_B R31, R31.H1 ;  /* 0x0000001fff1f723e */ /* 0x000fe400030006ff */
[----:B------:R-:W-:Y:S02]  /*4230*/  F2FP.F16.E4M3.UNPACK_B R38, R38.H1 ;  /* 0x00000026ff26723e */ /* 0x000fe400030006ff */
[----:B------:R-:W-:-:S02]  /*4240*/  F2FP.F16.E4M3.UNPACK_B R39, R39.H1 ;  /* 0x00000027ff27723e */ /* 0x000fc400030006ff */
[----:B------:R-:W-:Y:S02]  /*4250*/  F2FP.F16.E4M3.UNPACK_B R46, R46.H1 ;  /* 0x0000002eff2e723e */ /* 0x000fe400030006ff */
[----:B------:R-:W-:Y:S01]  /*4260*/  F2FP.F16.E4M3.UNPACK_B R47, R47.H1 ;  /* 0x0000002fff2f723e */ /* 0x000fe200030006ff */
[----:B------:R-:W-:Y:S01]  /*4270*/  HMMA.16816.F32 R64, R24, R64, R60 ;  /* 0x000000401840723c */ /* 0x000fe2000000183c */
[----:B------:R-:W-:-:S07]  /*4280*/  UIADD3 UR5, UPT, UPT, UR5, 0x40, URZ ;  /* 0x0000004005057890 */ /* 0x000fce000fffe0ff */
[----:B------:R-:W-:Y:S01]  /*4290*/  HMMA.16816.F32 R76, R24, R18, R56 ;  /* 0x00000012184c723c */ /* 0x000fe20000001838 */
[----:B------:R-:W-:-:S07]  /*42a0*/  UISETP.GE.AND UP0, UPT, UR5, UR12, UPT ;  /* 0x0000000c0500728c */ /* 0x000fce000bf06270 */
[C---:B------:R-:W-:Y:S08]  /*42b0*/  HMMA.16816.F32 R40, R24.reuse, R22, R40 ;  /* 0x000000161828723c */ /* 0x040ff00000001828 */
[C---:B------:R-:W-:Y:S08]  /*42c0*/  HMMA.16816.F32 R72, R24.reuse, R14, R72 ;  /* 0x0000000e1848723c */ /* 0x040ff00000001848 */
[C---:B------:R-:W-:Y:S08]  /*42d0*/  HMMA.16816.F32 R84, R24.reuse, R30, R84 ;  /* 0x0000001e1854723c */ /* 0x040ff00000001854 */
[C---:B------:R-:W-:Y:S08]  /*42e0*/  HMMA.16816.F32 R48, R24.reuse, R38, R48 ;  /* 0x000000261830723c */ /* 0x040ff00000001830 */
[----:B------:R-:W-:Y:S01]  /*42f0*/  HMMA.16816.F32 R44, R24, R46, R52 ;  /* 0x0000002e182c723c */ /* 0x000fe20000001834 */
[----:B0-----:R-:W-:Y:S01]  /*4300*/  FADD R9, R6, R9 ;  /* 0x0000000906097221 */ /* 0x001fe20000000000 */
[----:B-1----:R-:W-:Y:S01]  /*4310*/  FADD R6, R12, R11 ;  /* 0x0000000b0c067221 */ /* 0x002fe20000000000 */
[----:B------:R-:W-:-:S02]  /*4320*/  IMAD R112, R121, 0x40, R112 ;  /* 0x0000004079707824 */ /* 0x000fc400078e0270 */
[----:B------:R-:W-:Y:S01]  /*4330*/  FFMA R122, R92, R122, R9 ;  /* 0x0000007a5c7a7223 */ /* 0x000fe20000000009 */
[----:B------:R-:W-:Y:S01]  /*4340*/  FFMA R120, R7, R120, R6 ;  /* 0x0000007807787223 */ /* 0x000fe20000000006 */
[----:B------:R-:W-:Y:S02]  /*4350*/  IMAD.MOV.U32 R115, RZ, RZ, R4 ;  /* 0x000000ffff737224 */ /* 0x000fe400078e0004 */
[----:B------:R-:W-:Y:S01]  /*4360*/  IMAD.MOV.U32 R114, RZ, RZ, R5 ;  /* 0x000000ffff727224 */ /* 0x000fe200078e0005 */
[----:B------:R-:W-:Y:S01]  /*4370*/  ULEA UR4, UR9, UR4, 0x6 ;  /* 0x0000000409047291 */ /* 0x000fe2000f8e30ff */
[----:B------:R-:W-:Y:S11]  /*4380*/  BRA.U !UP0, `(.L_x_1) ;  /* 0xffffffd5089c7547 */ /* 0x000ff6000b83ffff */
.L_x_0:
[----:B------:R-:W0:Y:S01]  /*4390*/  S2R R0, SR_TID.X ;  /* 0x0000000000007919 */ /* 0x000e220000002100 */
[----:B------:R-:W1:Y:S01]  /*43a0*/  S2UR UR5, SR_CgaCtaId ;  /* 0x00000000000579c3 */ /* 0x000e620000008800 */
[C---:B------:R-:W-:Y:S01]  /*43b0*/  FMUL R7, R120.reuse, 8388608 ;  /* 0x4b00000078077820 */ /* 0x040fe20000400000 */
[C---:B------:R-:W-:Y:S01]  /*43c0*/  FSETP.GEU.AND P2, PT, R120.reuse, 1.175494350822287508e-38, PT ;  /* 0x008000007800780b */ /* 0x040fe20003f4e000 */
[----:B------:R-:W-:Y:S01]  /*43d0*/  UMOV UR4, 0x400 ;  /* 0x0000040000047882 */ /* 0x000fe20000000000 */
[----:B------:R-:W-:Y:S01]  /*43e0*/  FSETP.GT.AND P0, PT, |R120|, 8.50705917302346158658e+37, PT ;  /* 0x7e8000007800780b */ /* 0x000fe20003f04200 */
[----:B------:R-:W-:Y:S01]  /*43f0*/  FMUL R6, R122, 8388608 ;  /* 0x4b0000007a067820 */ /* 0x000fe20000400000 */
[----:B------:R-:W-:Y:S02]  /*4400*/  FSEL R7, R7, R120, !P2 ;  /* 0x0000007807077208 */ /* 0x000fe40005000000 */
[----:B------:R-:W-:Y:S01]  /*4410*/  BAR.SYNC.DEFER_BLOCKING 0x0 ;  /* 0x0000000000007b1d */ /* 0x000fe20000010000 */
[----:B------:R-:W-:-:S02]  /*4420*/  FSEL R13, RZ, -23, P2 ;  /* 0xc1b80000ff0d7808 */ /* 0x000fc40001000000 */
[----:B------:R-:W-:Y:S01]  /*4430*/  FSETP.GEU.AND P2, PT, |R120|, 1.175494350822287508e-38, PT ;  /* 0x008000007800780b */ /* 0x000fe20003f4e200 */
[----:B------:R-:W-:Y:S01]  /*4440*/  VIADD R8, R7, 0xc0cafb0d ;  /* 0xc0cafb0d07087836 */ /* 0x000fe20000000000 */
[----:B------:R-:W-:Y:S01]  /*4450*/  FSETP.GEU.AND P1, PT, R122, 1.175494350822287508e-38, PT ;  /* 0x008000007a00780b */ /* 0x000fe20003f2e000 */
[----:B------:R-:W2:Y:S03]  /*4460*/  S2R R54, SR_TID.X ;  /* 0x0000000000367919 */ /* 0x000ea60000002100 */
[----:B------:R-:W-:Y:S01]  /*4470*/  LOP3.LUT R8, R8, 0xff800000, RZ, 0xc0, !PT ;  /* 0xff80000008087812 */ /* 0x000fe200078ec0ff */
[----:B------:R-:W-:Y:S01]  /*4480*/  @P0 FMUL R120, R120, 0.25 ;  /* 0x3e80000078780820 */ /* 0x000fe20000400000 */
[----:B------:R-:W-:Y:S01]  /*4490*/  FSEL R6, R6, R122, !P1 ;  /* 0x0000007a06067208 */ /* 0x000fe20004800000 */
[----:B------:R-:W-:Y:S01]  /*44a0*/  @P0 FMUL R47, R47, 0.25 ;  /* 0x3e8000002f2f0820 */ /* 0x000fe20000400000 */
[----:B------:R-:W-:Y:S01]  /*44b0*/  I2FP.F32.S32 R10, R8 ;  /* 0x00000008000a7245 */ /* 0x000fe20000201400 */
[----:B------:R-:W-:Y:S01]  /*44c0*/  @P0 FMUL R46, R46, 0.25 ;  /* 0x3e8000002e2e0820 */ /* 0x000fe20000400000 */
[----:B------:R-:W-:Y:S01]  /*44d0*/  FSEL R12, RZ, -23, P1 ;  /* 0xc1b80000ff0c7808 */ /* 0x000fe20000800000 */
[----:B------:R-:W-:Y:S01]  /*44e0*/  @!P2 FMUL R120, R120, 16777216 ;  /* 0x4b8000007878a820 */ /* 0x000fe20000400000 */
[----:B-1----:R-:W-:Y:S01]  /*44f0*/  ULEA UR6, UR5, UR4, 0x18 ;  /* 0x0000000405067291 */ /* 0x002fe2000f8ec0ff */
[----:B------:R-:W-:Y:S01]  /*4500*/  FSETP.GT.AND P1, PT, |R122|, 8.50705917302346158658e+37, PT ;  /* 0x7e8000007a00780b */ /* 0x000fe20003f24200 */
[----:B------:R-:W-:Y:S01]  /*4510*/  FFMA.FTZ R13, R10, 1.1920928955078125e-07, R13 ;  /* 0x340000000a0d7823 */ /* 0x000fe2000001000d */
[----:B------:R-:W-:Y:S01]  /*4520*/  @P0 FMUL R51, R51, 0.25 ;  /* 0x3e80000033330820 */ /* 0x000fe20000400000 */
[----:B------:R-:W-:Y:S01]  /*4530*/  @P0 FMUL R50, R50, 0.25 ;  /* 0x3e80000032320820 */ /* 0x000fe20000400000 */
[----:B------:R-:W-:Y:S01]  /*4540*/  @P0 FMUL R87, R87, 0.25 ;  /* 0x3e80000057570820 */ /* 0x000fe20000400000 */
[----:B------:R-:W-:Y:S01]  /*4550*/  @P0 FMUL R86, R86, 0.25 ;  /* 0x3e80000056560820 */ /* 0x000fe20000400000 */
[C---:B0-----:R-:W-:Y:S01]  /*4560*/  LOP3.LUT R2, R0.reuse, 0x7, RZ, 0xc0, !PT ;  /* 0x0000000700027812 */ /* 0x041fe200078ec0ff */
[----:B------:R-:W-:-:S02]  /*4570*/  IMAD.SHL.U32 R3, R0, 0x4, RZ ;  /* 0x0000000400037824 */ /* 0x000fc400078e00ff */
[----:B------:R-:W-:Y:S01]  /*4580*/  @P0 FMUL R75, R75, 0.25 ;  /* 0x3e8000004b4b0820 */ /* 0x000fe20000400000 */
[----:B------:R-:W-:Y:S01]  /*4590*/  @P0 FMUL R74, R74, 0.25 ;  /* 0x3e8000004a4a0820 */ /* 0x000fe20000400000 */
[----:B------:R-:W-:Y:S01]  /*45a0*/  LEA R11, R2, UR6, 0x4 ;  /* 0x00000006020b7c11 */ /* 0x000fe2000f8e20ff */
[----:B------:R-:W-:Y:S01]  /*45b0*/  @P0 FMUL R43, R43, 0.25 ;  /* 0x3e8000002b2b0820 */ /* 0x000fe20000400000 */
[----:B------:R-:W-:Y:S01]  /*45c0*/  LOP3.LUT R3, R3, 0x3c0, RZ, 0xc0, !PT ;  /* 0x000003c003037812 */ /* 0x000fe200078ec0ff */
[----:B------:R-:W-:Y:S01]  /*45d0*/  @P0 FMUL R42, R42, 0.25 ;  /* 0x3e8000002a2a0820 */ /* 0x000fe20000400000 */
[----:B------:R-:W-:Y:S01]  /*45e0*/  @P0 FMUL R91, R91, 0.25 ;  /* 0x3e8000005b5b0820 */ /* 0x000fe20000400000 */
[----:B------:R-:W-:Y:S01]  /*45f0*/  @P0 FMUL R90, R90, 0.25 ;  /* 0x3e8000005a5a0820 */ /* 0x000fe20000400000 */
[----:B------:R-:W-:Y:S01]  /*4600*/  @P0 FMUL R79, R79, 0.25 ;  /* 0x3e8000004f4f0820 */ /* 0x000fe20000400000 */
[----:B------:R-:W-:Y:S01]  /*4610*/  @P0 FMUL R78, R78, 0.25 ;  /* 0x3e8000004e4e0820 */ /* 0x000fe20000400000 */
[----:B------:R-:W-:Y:S01]  /*4620*/  @P0 FMUL R67, R67, 0.25 ;  /* 0x3e80000043430820 */ /* 0x000fe20000400000 */
[----:B------:R-:W-:Y:S01]  /*4630*/  @P0 FMUL R66, R66, 0.25 ;  /* 0x3e80000042420820 */ /* 0x000fe20000400000 */
[----:B------:R-:W0:Y:S01]  /*4640*/  MUFU.RCP R10, R120 ;  /* 0x00000078000a7308 */ /* 0x000e220000001000 */
[----:B------:R-:W-:Y:S01]  /*4650*/  IMAD R2, R2, -0x8, R11 ;  /* 0xfffffff802027824 */ /* 0x000fe200078e020b */
[C---:B------:R-:W-:Y:S01]  /*4660*/  FSETP.GEU.AND P0, PT, |R122|.reuse, 1.175494350822287508e-38, PT ;  /* 0x008000007a00780b */ /* 0x040fe20003f0e200 */
[----:B------:R-:W-:Y:S01]  /*4670*/  @P1 FMUL R122, R122, 0.25 ;  /* 0x3e8000007a7a1820 */ /* 0x000fe20000400000 */
[----:B------:R-:W-:Y:S01]  /*4680*/  @!P2 FMUL R47, R47, 16777216 ;  /* 0x4b8000002f2fa820 */ /* 0x000fe20000400000 */
[----:B------:R-:W-:Y:S01]  /*4690*/  IMAD.IADD R15, R3, 0x1, R2 ;  /* 0x00000001030f7824 */ /* 0x000fe200078e0202 */
[C---:B------:R-:W-:Y:S01]  /*46a0*/  LOP3.LUT R2, R0.reuse, 0x8, RZ, 0xc0, !PT ;  /* 0x0000000800027812 */ /* 0x040fe200078ec0ff */
[----:B------:R-:W-:-:S02]  /*46b0*/  IMAD.SHL.U32 R3, R0, 0x8, RZ ;  /* 0x0000000800037824 */ /* 0x000fc400078e00ff */
[----:B------:R-:W-:Y:S01]  /*46c0*/  @!P2 FMUL R46, R46, 16777216 ;  /* 0x4b8000002e2ea820 */ /* 0x000fe20000400000 */
[----:B------:R-:W-:Y:S01]  /*46d0*/  @!P2 FMUL R51, R51, 16777216 ;  /* 0x4b8000003333a820 */ /* 0x000fe20000400000 */
[----:B------:R-:W-:Y:S01]  /*46e0*/  @!P2 FMUL R50, R50, 16777216 ;  /* 0x4b8000003232a820 */ /* 0x000fe20000400000 */
[----:B------:R-:W-:Y:S01]  /*46f0*/  IMAD R14, R2, 0x200, R11 ;  /* 0x00000200020e7824 */ /* 0x000fe200078e020b */
[----:B------:R-:W-:Y:S01]  /*4700*/  LOP3.LUT R3, R3, 0xf80, RZ, 0xc0, !PT ;  /* 0x00000f8003037812 */ /* 0x000fe200078ec0ff */
[----:B------:R-:W-:Y:S01]  /*4710*/  @!P2 FMUL R87, R87, 16777216 ;  /* 0x4b8000005757a820 */ /* 0x000fe20000400000 */
        /* <DEDUP_REMOVED lines=12> */
[----:B------:R-:W-:Y:S01]  /*47e0*/  IMAD.IADD R3, R3, 0x1, R14 ;  /* 0x0000000103037824 */ /* 0x000fe200078e020e */
[----:B------:R-:W-:Y:S01]  /*47f0*/  LEA.HI R2, R2, R15, RZ, 0x1f ;  /* 0x0000000f02027211 */ /* 0x000fe200078ff8ff */
[C---:B0-----:R-:W-:Y:S01]  /*4800*/  FMUL R17, R10.reuse, R47 ;  /* 0x0000002f0a117220 */ /* 0x041fe20000400000 */
[C---:B------:R-:W-:Y:S01]  /*4810*/  FMUL R14, R10.reuse, R46 ;  /* 0x0000002e0a0e7220 */ /* 0x040fe20000400000 */
        /* <DEDUP_REMOVED lines=13> */
[----:B------:R-:W-:Y:S01]  /*48f0*/  FMUL R38, R10, R66 ;  /* 0x000000420a267220 */ /* 0x000fe20000400000 */
[----:B------:R-:W-:Y:S01]  /*4900*/  VIADD R9, R6, 0xc0cafb0d ;  /* 0xc0cafb0d06097836 */ /* 0x000fe20000000000 */
[----:B------:R-:W0:Y:S01]  /*4910*/  MUFU.RCP R10, R122 ;  /* 0x0000007a000a7308 */ /* 0x000e220000001000 */
[----:B------:R-:W-:Y:S01]  /*4920*/  @P1 FMUL R45, R45, 0.25 ;  /* 0x3e8000002d2d1820 */ /* 0x000fe20000400000 */
[----:B------:R-:W-:Y:S01]  /*4930*/  @P1 FMUL R44, R44, 0.25 ;  /* 0x3e8000002c2c1820 */ /* 0x000fe20000400000 */
        /* <DEDUP_REMOVED lines=15> */
[----:B------:R-:W-:Y:S01]  /*4a30*/  I2FP.F32.S32 R11, R9 ;  /* 0x00000009000b7245 */ /* 0x000fe20000201400 */
        /* <DEDUP_REMOVED lines=16> */
[----:B------:R-:W-:Y:S01]  /*4b40*/  FFMA.FTZ R12, R11, 1.1920928955078125e-07, R12 ;  /* 0x340000000b0c7823 */ /* 0x000fe2000001000c */
        /* <DEDUP_REMOVED lines=16> */
[----:B------:R-:W-:Y:S01]  /*4c50*/  F2FP.SATFINITE.E4M3.F32.PACK_AB_MERGE_C R64, R65, R64, RZ ;  /* 0x000000404140723e */ /* 0x000fe200048070ff */
[----:B------:R-:W-:Y:S01]  /*4c60*/  IMAD.IADD R9, R6, 0x1, -R9 ;  /* 0x0000000106097824 */ /* 0x000fe200078e0a09 */
[----:B------:R-:W-:Y:S01]  /*4c70*/  F2FP.SATFINITE.E4M3.F32.PACK_AB_MERGE_C R76, R77, R76, RZ ;  /* 0x0000004c4d4c723e */ /* 0x000fe200048070ff */
[----:B------:R-:W-:Y:S01]  /*4c80*/  IMAD.IADD R8, R7, 0x1, -R8 ;  /* 0x0000000107087824 */ /* 0x000fe200078e0a08 */
[----:B------:R-:W-:Y:S01]  /*4c90*/  F2FP.SATFINITE.E4M3.F32.PACK_AB_MERGE_C R10, R89, R10, RZ ;  /* 0x0000000a590a723e */ /* 0x000fe200048070ff */
[----:B------:R-:W0:Y:S01]  /*4ca0*/  S2R R52, SR_CTAID.X ;  /* 0x0000000000347919 */ /* 0x000e220000002500 */
[----:B------:R-:W-:Y:S01]  /*4cb0*/  F2FP.SATFINITE.E4M3.F32.PACK_AB_MERGE_C R27, R27, R28, RZ ;  /* 0x0000001c1b1b723e */ /* 0x000fe200048070ff */
[----:B------:R-:W1:Y:S01]  /*4cc0*/  LDCU.64 UR4, c[0x0][0x3e0] ;  /* 0x00007c00ff0477ac */ /* 0x000e620008000a00 */
[----:B------:R-:W-:-:S02]  /*4cd0*/  F2FP.SATFINITE.E4M3.F32.PACK_AB_MERGE_C R23, R23, R24, RZ ;  /* 0x000000181717723e */ /* 0x000fc400048070ff */
[----:B------:R-:W-:Y:S02]  /*4ce0*/  LOP3.LUT R64, R64, 0xffff, RZ, 0xc0, !PT ;  /* 0x0000ffff40407812 */ /* 0x000fe400078ec0ff */
[----:B------:R-:W-:Y:S02]  /*4cf0*/  LOP3.LUT R28, R10, 0xffff, RZ, 0xc0, !PT ;  /* 0x0000ffff0a1c7812 */ /* 0x000fe400078ec0ff */
[----:B------:R-:W-:Y:S02]  /*4d00*/  LOP3.LUT R41, R76, 0xffff, RZ, 0xc0, !PT ;  /* 0x0000ffff4c297812 */ /* 0x000fe400078ec0ff */
[----:B------:R-:W-:Y:S02]  /*4d10*/  F2FP.SATFINITE.E4M3.F32.PACK_AB_MERGE_C R19, R19, R20, RZ ;  /* 0x000000141313723e */ /* 0x000fe400048070ff */
[----:B------:R-:W-:Y:S02]  /*4d20*/  F2FP.SATFINITE.E4M3.F32.PACK_AB_MERGE_C R37, R37, R38, RZ ;  /* 0x000000262525723e */ /* 0x000fe400048070ff */
[----:B------:R-:W-:-:S02]  /*4d30*/  F2FP.SATFINITE.E4M3.F32.PACK_AB_MERGE_C R35, R35, R36, RZ ;  /* 0x000000242323723e */ /* 0x000fc400048070ff */
[----:B------:R-:W-:Y:S02]  /*4d40*/  F2FP.SATFINITE.E4M3.F32.PACK_AB_MERGE_C R33, R33, R34, RZ ;  /* 0x000000222121723e */ /* 0x000fe400048070ff */
[----:B------:R-:W-:Y:S01]  /*4d50*/  F2FP.SATFINITE.E4M3.F32.PACK_AB_MERGE_C R29, R29, R30, RZ ;  /* 0x0000001e1d1d723e */ /* 0x000fe200048070ff */
[----:B-1----:R-:W-:Y:S01]  /*4d60*/  UIMAD UR4, UR7, UR4, URZ ;  /* 0x00000004070472a4 */ /* 0x002fe2000f8e02ff */
[----:B------:R-:W-:Y:S02]  /*4d70*/  F2FP.SATFINITE.E4M3.F32.PACK_AB_MERGE_C R21, R21, R22, RZ ;  /* 0x000000161515723e */ /* 0x000fe400048070ff */
[----:B------:R-:W-:Y:S02]  /*4d80*/  PRMT R39, R28, 0x3340, R1 ;  /* 0x000033401c277816 */ /* 0x000fe40000000001 */
[----:B------:R-:W-:Y:S02]  /*4d90*/  PRMT R10, R64, 0x3340, R41 ;  /* 0x00003340400a7816 */ /* 0x000fe40000000029 */
[----:B------:R-:W-:-:S02]  /*4da0*/  LOP3.LUT R27, R27, 0xffff, RZ, 0xc0, !PT ;  /* 0x0000ffff1b1b7812 */ /* 0x000fc400078ec0ff */
[----:B------:R-:W-:Y:S02]  /*4db0*/  LOP3.LUT R36, R19, 0xffff, RZ, 0xc0, !PT ;  /* 0x0000ffff13247812 */ /* 0x000fe400078ec0ff */
[----:B------:R-:W-:Y:S02]  /*4dc0*/  LOP3.LUT R34, R23, 0xffff, RZ, 0xc0, !PT ;  /* 0x0000ffff17227812 */ /* 0x000fe400078ec0ff */
[----:B------:R-:W-:Y:S02]  /*4dd0*/  F2FP.SATFINITE.E4M3.F32.PACK_AB_MERGE_C R25, R25, R26, RZ ;  /* 0x0000001a1919723e */ /* 0x000fe400048070ff */
[----:B------:R-:W-:Y:S02]  /*4de0*/  F2FP.SATFINITE.E4M3.F32.PACK_AB_MERGE_C R15, R15, R18, RZ ;  /* 0x000000120f0f723e */ /* 0x000fe400048070ff */
[----:B------:R-:W-:Y:S02]  /*4df0*/  LOP3.LUT R37, R37, 0xffff, RZ, 0xc0, !PT ;  /* 0x0000ffff25257812 */ /* 0x000fe400078ec0ff */
[----:B------:R-:W-:-:S02]  /*4e00*/  LOP3.LUT R22, R35, 0xffff, RZ, 0xc0, !PT ;  /* 0x0000ffff23167812 */ /* 0x000fc400078ec0ff */
[----:B------:R-:W-:Y:S02]  /*4e10*/  LOP3.LUT R30, R33, 0xffff, RZ, 0xc0, !PT ;  /* 0x0000ffff211e7812 */ /* 0x000fe400078ec0ff */
[----:B------:R-:W-:Y:S02]  /*4e20*/  F2FP.SATFINITE.E4M3.F32.PACK_AB_MERGE_C R31, R31, R32, RZ ;  /* 0x000000201f1f723e */ /* 0x000fe400048070ff */
[----:B------:R-:W-:Y:S02]  /*4e30*/  F2FP.SATFINITE.E4M3.F32.PACK_AB_MERGE_C R16, R16, R11, RZ ;  /* 0x0000000b1010723e */ /* 0x000fe400048070ff */
[----:B------:R-:W-:Y:S02]  /*4e40*/  PRMT R24, R10, 0x5410, R39 ;  /* 0x000054100a187816 */ /* 0x000fe40000000027 */
[----:B------:R-:W-:Y:S02]  /*4e50*/  PRMT R19, R36, 0x3340, R1 ;  /* 0x0000334024137816 */ /* 0x000fe40000000001 */
[----:B------:R-:W-:-:S02]  /*4e60*/  PRMT R18, R27, 0x3340, R34 ;  /* 0x000033401b127816 */ /* 0x000fc40000000022 */
[----:B------:R-:W-:Y:S02]  /*4e70*/  LOP3.LUT R32, R25, 0xffff, RZ, 0xc0, !PT ;  /* 0x0000ffff19207812 */ /* 0x000fe400078ec0ff */
[----:B------:R-:W-:Y:S02]  /*4e80*/  PRMT R11, R30, 0x3340, R1 ;  /* 0x000033401e0b7816 */ /* 0x000fe40000000001 */
[----:B------:R-:W-:Y:S02]  /*4e90*/  PRMT R10, R37, 0x3340, R22 ;  /* 0x00003340250a7816 */ /* 0x000fe40000000016 */
[----:B------:R-:W-:Y:S02]  /*4ea0*/  LOP3.LUT R38, R15, 0xffff, RZ, 0xc0, !PT ;  /* 0x0000ffff0f267812 */ /* 0x000fe400078ec0ff */
[----:B------:R-:W-:Y:S02]  /*4eb0*/  LOP3.LUT R33, R21, 0xffff, RZ, 0xc0, !PT ;  /* 0x0000ffff15217812 */ /* 0x000fe400078ec0ff */
[----:B------:R-:W-:-:S02]  /*4ec0*/  PRMT R18, R18, 0x5410, R19 ;  /* 0x0000541012127816 */ /* 0x000fc40000000013 */
[----:B------:R-:W-:Y:S02]  /*4ed0*/  PRMT R26, R10, 0x5410, R11 ;  /* 0x000054100a1a7816 */ /* 0x000fe4000000000b */
[----:B------:R-:W-:Y:S02]  /*4ee0*/  PRMT R20, R38, 0x3340, R1 ;  /* 0x0000334026147816 */ /* 0x000fe40000000001 */
[----:B------:R-:W-:Y:S02]  /*4ef0*/  PRMT R19, R32, 0x3340, R33 ;  /* 0x0000334020137816 */ /* 0x000fe40000000021 */
[----:B------:R-:W-:Y:S02]  /*4f00*/  SHF.R.U32.HI R11, RZ, 0x8, R41 ;  /* 0x00000008ff0b7819 */ /* 0x000fe40000011629 */
[----:B------:R-:W-:Y:S02]  /*4f10*/  SHF.R.U32.HI R10, RZ, 0x8, R64 ;  /* 0x00000008ff0a7819 */ /* 0x000fe40000011640 */
[----:B------:R-:W-:-:S02]  /*4f20*/  PRMT R19, R19, 0x5410, R20 ;  /* 0x0000541013137816 */ /* 0x000fc40000000014 */
[----:B------:R-:W-:Y:S02]  /*4f30*/  LOP3.LUT R15, R11, 0xffff, RZ, 0xc0, !PT ;  /* 0x0000ffff0b0f7812 */ /* 0x000fe400078ec0ff */
[----:B------:R-:W-:Y:S02]  /*4f40*/  LOP3.LUT R20, R10, 0xffff, RZ, 0xc0, !PT ;  /* 0x0000ffff0a147812 */ /* 0x000fe400078ec0ff */
[----:B------:R-:W-:Y:S02]  /*4f50*/  SHF.R.U32.HI R11, RZ, 0x8, R22 ;  /* 0x00000008ff0b7819 */ /* 0x000fe40000011616 */
[----:B------:R-:W-:Y:S02]  /*4f60*/  SHF.R.U32.HI R10, RZ, 0x8, R37 ;  /* 0x00000008ff0a7819 */ /* 0x000fe40000011625 */
[----:B------:R-:W-:Y:S02]  /*4f70*/  F2FP.SATFINITE.E4M3.F32.PACK_AB_MERGE_C R17, R17, R14, RZ ;  /* 0x0000000e1111723e */ /* 0x000fe400048070ff */
[----:B------:R-:W-:-:S02]  /*4f80*/  SHF.R.U32.HI R14, RZ, 0x8, R28 ;  /* 0x00000008ff0e7819 */ /* 0x000fc4000001161c */
[----:B------:R-:W-:Y:S02]  /*4f90*/  PRMT R15, R20, 0x3340, R15 ;  /* 0x00003340140f7816 */ /* 0x000fe4000000000f */
[----:B------:R-:W-:Y:S02]  /*4fa0*/  LOP3.LUT R20, R11, 0xffff, RZ, 0xc0, !PT ;  /* 0x0000ffff0b147812 */ /* 0x000fe400078ec0ff */
[----:B------:R-:W-:Y:S02]  /*4fb0*/  LOP3.LUT R21, R10, 0xffff, RZ, 0xc0, !PT ;  /* 0x0000ffff0a157812 */ /* 0x000fe400078ec0ff */
[----:B------:R-:W-:Y:S02]  /*4fc0*/  SHF.R.U32.HI R10, RZ, 0x8, R30 ;  /* 0x00000008ff0a7819 */ /* 0x000fe4000001161e */
[----:B------:R-:W-:Y:S02]  /*4fd0*/  LOP3.LUT R14, R14, 0xffff, RZ, 0xc0, !PT ;  /* 0x0000ffff0e0e7812 */ /* 0x000fe400078ec0ff */
[----:B------:R-:W-:-:S02]  /*4fe0*/  PRMT R21, R21, 0x3340, R20 ;  /* 0x0000334015157816 */ /* 0x000fc40000000014 */
[----:B------:R-:W-:Y:S02]  /*4ff0*/  LOP3.LUT R20, R10, 0xffff, RZ, 0xc0, !PT ;  /* 0x0000ffff0a147812 */ /* 0x000fe400078ec0ff */
[----:B------:R-:W-:Y:S02]  /*5000*/  PRMT R22, R14, 0x3340, R1 ;  /* 0x000033400e167816 */ /* 0x000fe40000000001 */
[----:B------:R-:W-:Y:S02]  /*5010*/  SHF.R.U32.HI R10, RZ, 0x8, R36 ;  /* 0x00000008ff0a7819 */ /* 0x000fe40000011624 */
[----:B------:R-:W-:Y:S02]  /*5020*/  SHF.R.U32.HI R14, RZ, 0x8, R34 ;  /* 0x00000008ff0e7819 */ /* 0x000fe40000011622 */
[----:B------:R-:W-:Y:S02]  /*5030*/  SHF.R.U32.HI R11, RZ, 0x8, R27 ;  /* 0x00000008ff0b7819 */ /* 0x000fe4000001161b */
[----:B------:R-:W-:-:S02]  /*5040*/  LOP3.LUT R10, R10, 0xffff, RZ, 0xc0, !PT ;  /* 0x0000ffff0a0a7812 */ /* 0x000fc400078ec0ff */
[----:B------:R-:W-:Y:S02]  /*5050*/  LOP3.LUT R23, R14, 0xffff, RZ, 0xc0, !PT ;  /* 0x0000ffff0e177812 */ /* 0x000fe400078ec0ff */
[----:B------:R-:W-:Y:S01]  /*5060*/  LOP3.LUT R28, R11, 0xffff, RZ, 0xc0, !PT ;  /* 0x0000ffff0b1c7812 */ /* 0x000fe200078ec0ff */
[----:B------:R-:W-:Y:S01]  /*5070*/  IMAD.MOV.U32 R11, RZ, RZ, 0x3dc6b27f ;  /* 0x3dc6b27fff0b7424 */ /* 0x000fe200078e00ff */
[--C-:B------:R-:W-:Y:S01]  /*5080*/  PRMT R14, R20, 0x3340, R1.reuse ;  /* 0x00003340140e7816 */ /* 0x100fe20000000001 */
[----:B------:R-:W-:Y:S01]  /*5090*/  FADD R20, R9, -1 ;  /* 0xbf80000009147421 */ /* 0x000fe20000000000 */
[----:B------:R-:W-:Y:S02]  /*50a0*/  PRMT R30, R10, 0x3340, R1 ;  /* 0x000033400a1e7816 */ /* 0x000fe40000000001 */
[----:B------:R-:W-:Y:S01]  /*50b0*/  PRMT R10, R15, 0x5410, R22 ;  /* 0x000054100f0a7816 */ /* 0x000fe20000000016 */
[----:B------:R-:W-:Y:S01]  /*50c0*/  FADD R22, R8, -1 ;  /* 0xbf80000008167421 */ /* 0x000fe20000000000 */
[----:B------:R-:W-:Y:S01]  /*50d0*/  FFMA.FTZ R9, R20, R11, -0.16845393180847167969 ;  /* 0xbe2c7f3014097423 */ /* 0x000fe2000001000b */
[----:B------:R-:W-:-:S02]  /*50e0*/  LOP3.LUT R31, R31, 0xffff, RZ, 0xc0, !PT ;  /* 0x0000ffff1f1f7812 */ /* 0x000fc400078ec0ff */
[----:B------:R-:W-:Y:S01]  /*50f0*/  FFMA.FTZ R15, R22, R11, -0.16845393180847167969 ;  /* 0xbe2c7f30160f7423 */ /* 0x000fe2000001000b */
[----:B------:R-:W-:Y:S01]  /*5100*/  FFMA.FTZ R11, R20, R9, 0.1716887056827545166 ;  /* 0x3e2fcf2a140b7423 */ /* 0x000fe20000010009 */
[----:B------:R-:W-:Y:S02]  /*5110*/  PRMT R9, R10, 0x5210, R31 ;  /* 0x000052100a097816 */ /* 0x000fe4000000001f */
[----:B------:R-:W-:Y:S01]  /*5120*/  FFMA.FTZ R15, R22, R15, 0.1716887056827545166 ;  /* 0x3e2fcf2a160f7423 */ /* 0x000fe2000001000f */
[----:B------:R-:W-:Y:S01]  /*5130*/  PRMT R25, R28, 0x3340, R23 ;  /* 0x000033401c197816 */ /* 0x000fe20000000017 */
[----:B------:R-:W-:Y:S01]  /*5140*/  FFMA.FTZ R11, R20, R11, -0.17900948226451873779 ;  /* 0xbe374e43140b7423 */ /* 0x000fe2000001000b */
[----:B------:R-:W-:Y:S02]  /*5150*/  SHF.R.U32.HI R10, RZ, 0x8, R32 ;  /* 0x00000008ff0a7819 */ /* 0x000fe40000011620 */
[----:B------:R-:W-:Y:S01]  /*5160*/  PRMT R28, R21, 0x5410, R14 ;  /* 0x00005410151c7816 */ /* 0x000fe2000000000e */
[----:B------:R-:W-:Y:S01]  /*5170*/  FFMA.FTZ R21, R22, R15, -0.17900948226451873779 ;  /* 0xbe374e4316157423 */ /* 0x000fe2000001000f */
[----:B------:R-:W-:Y:S01]  /*5180*/  LOP3.LUT R29, R29, 0xffff, RZ, 0xc0, !PT ;  /* 0x0000ffff1d1d7812 */ /* 0x000fe200078ec0ff */
[----:B------:R-:W-:Y:S01]  /*5190*/  FFMA.FTZ R15, R20, R11, 0.20512372255325317383 ;  /* 0x3e520bf4140f7423 */ /* 0x000fe2000001000b */
[----:B------:R-:W-:Y:S01]  /*51a0*/  LOP3.LUT R23, R10, 0xffff, RZ, 0xc0, !PT ;  /* 0x0000ffff0a177812 */ /* 0x000fe200078ec0ff */
[----:B------:R-:W-:Y:S01]  /*51b0*/  FFMA.FTZ R21, R22, R21, 0.20512372255325317383 ;  /* 0x3e520bf416157423 */ /* 0x000fe20000010015 */
[----:B------:R-:W-:Y:S01]  /*51c0*/  PRMT R8, R24, 0x4210, R31 ;  /* 0x0000421018087816 */ /* 0x000fe2000000001f */
[----:B------:R-:W-:Y:S01]  /*51d0*/  FFMA.FTZ R15, R20, R15, -0.24046532809734344482 ;  /* 0xbe763c8b140f7423 */ /* 0x000fe2000001000f */
[--C-:B------:R-:W-:Y:S01]  /*51e0*/  PRMT R10, R26, 0x4210, R29.reuse ;  /* 0x000042101a0a7816 */ /* 0x100fe2000000001d */
[----:B------:R-:W-:Y:S01]  /*51f0*/  FFMA.FTZ R21, R22, R21, -0.24046532809734344482 ;  /* 0xbe763c8b16157423 */ /* 0x000fe20000010015 */
[----:B------:R-:W-:Y:S01]  /*5200*/  PRMT R11, R28, 0x5210, R29 ;  /* 0x000052101c0b7816 */ /* 0x000fe2000000001d */
[----:B------:R-:W-:Y:S01]  /*5210*/  FFMA.FTZ R15, R20, R15, 0.28857114911079406738 ;  /* 0x3e93bf99140f7423 */ /* 0x000fe2000001000f */
[----:B------:R-:W-:Y:S01]  /*5220*/  SHF.R.U32.HI R14, RZ, 0x8, R33 ;  /* 0x00000008ff0e7819 */ /* 0x000fe20000011621 */
[----:B------:R-:W1:Y:S01]  /*5230*/  LDC.64 R28, c[0x0][0x398] ;  /* 0x0000e600ff1c7b82 */ /* 0x000e620000000a00 */
[----:B------:R-:W-:Y:S01]  /*5240*/  ISETP.GE.U32.AND P1, PT, R6, 0x7f800000, PT ;  /* 0x7f8000000600780c */ /* 0x000fe20003f26070 */
[----:B------:R-:W-:Y:S01]  /*5250*/  STSM.16.M88.4 [R3], R8 ;  /* 0x0000000803007844 */ /* 0x000fe20000000200 */
[----:B------:R-:W-:-:S05]  /*5260*/  LOP3.LUT R14, R14, 0xffff, RZ, 0xc0, !PT ;  /* 0x0000ffff0e0e7812 */ /* 0x000fca00078ec0ff */
[----:B------:R-:W-:Y:S01]  /*5270*/  BAR.SYNC.DEFER_BLOCKING 0x0 ;  /* 0x0000000000007b1d */ /* 0x000fe20000010000 */
[----:B------:R-:W-:Y:S01]  /*5280*/  PRMT R24, R23, 0x3340, R14 ;  /* 0x0000334017187816 */ /* 0x000fe2000000000e */
[----:B------:R-:W-:Y:S01]  /*5290*/  FFMA.FTZ R23, R22, R21, 0.28857114911079406738 ;  /* 0x3e93bf9916177423 */ /* 0x000fe20000010015 */
[----:B------:R-:W-:Y:S01]  /*52a0*/  LOP3.LUT R14, R0, 0x1ff, RZ, 0xc0, !PT ;  /* 0x000001ff000e7812 */ /* 0x000fe200078ec0ff */
[----:B------:R-:W-:Y:S01]  /*52b0*/  FFMA.FTZ R21, R20, R15, -0.36067417263984680176 ;  /* 0xbeb8aa4914157423 */ /* 0x000fe2000001000f */
[----:B------:R-:W-:Y:S01]  /*52c0*/  ISETP.GE.U32.AND P2, PT, R7, 0x7f800000, PT ;  /* 0x7f8000000700780c */ /* 0x000fe20003f46070 */
[----:B------:R-:W-:Y:S01]  /*52d0*/  FFMA.FTZ R23, R22, R23, -0.36067417263984680176 ;  /* 0xbeb8aa4916177423 */ /* 0x000fe20000010017 */
[----:B------:R-:W-:Y:S01]  /*52e0*/  LEA R15, R14, UR6, 0x4 ;  /* 0x000000060e0f7c11 */ /* 0x000fe2000f8e20ff */
[----:B------:R-:W-:Y:S01]  /*52f0*/  FFMA.FTZ R21, R20, R21, 0.48089820146560668945 ;  /* 0x3ef6384a14157423 */ /* 0x000fe20000010015 */
[----:B------:R-:W-:Y:S01]  /*5300*/  SHF.R.U32.HI R14, RZ, 0x8, R38 ;  /* 0x00000008ff0e7819 */ /* 0x000fe20000011626 */
[----:B------:R-:W-:Y:S01]  /*5310*/  FFMA.FTZ R23, R22, R23, 0.48089820146560668945 ;  /* 0x3ef6384a16177423 */ /* 0x000fe20000010017 */
[----:B--2---:R-:W-:Y:S01]  /*5320*/  LOP3.LUT R54, R54, 0xff, RZ, 0xc0, !PT ;  /* 0x000000ff36367812 */ /* 0x004fe200078ec0ff */
[----:B------:R-:W-:Y:S01]  /*5330*/  FFMA.FTZ R21, R20, R21, -0.72134751081466674805 ;  /* 0xbf38aa3b14157423 */ /* 0x000fe20000010015 */
[----:B------:R-:W-:Y:S01]  /*5340*/  LOP3.LUT R26, R14, 0xffff, RZ, 0xc0, !PT ;  /* 0x0000ffff0e1a7812 */ /* 0x000fe200078ec0ff */
[----:B------:R-:W-:Y:S01]  /*5350*/  FFMA.FTZ R23, R22, R23, -0.72134751081466674805 ;  /* 0xbf38aa3b16177423 */ /* 0x000fe20000010017 */
[----:B------:R-:W2:Y:S01]  /*5360*/  LDC R14, c[0x0][0x3e8] ;  /* 0x0000fa00ff0e7b82 */ /* 0x000ea20000000800 */
[----:B------:R-:W-:Y:S01]  /*5370*/  FMUL R21, R20, R21 ;  /* 0x0000001514157220 */ /* 0x000fe20000400000 */
[----:B------:R-:W-:Y:S01]  /*5380*/  FSETP.NEU.AND P0, PT, R6, RZ, PT ;  /* 0x000000ff0600720b */ /* 0x000fe20003f0d000 */
[----:B------:R-:W-:Y:S01]  /*5390*/  FMUL R23, R22, R23 ;  /* 0x0000001716177220 */ /* 0x000fe20000400000 */
[----:B0-----:R-:W-:-:S02]  /*53a0*/  IMAD R52, R52, 0x100, R54 ;  /* 0x0000010034347824 */ /* 0x001fc400078e0236 */
[----:B------:R-:W-:Y:S01]  /*53b0*/  FMUL R21, R20, R21 ;  /* 0x0000001514157220 */ /* 0x000fe20000400000 */
[----:B------:R-:W-:Y:S01]  /*53c0*/  PRMT R27, R26, 0x3340, R1 ;  /* 0x000033401a1b7816 */ /* 0x000fe20000000001 */
[----:B------:R-:W-:Y:S01]  /*53d0*/  FMUL R23, R22, R23 ;  /* 0x0000001716177220 */ /* 0x000fe20000400000 */
[----:B------:R-:W-:Y:S01]  /*53e0*/  PRMT R30, R25, 0x5410, R30 ;  /* 0x00005410191e7816 */ /* 0x000fe2000000001e */
[----:B------:R-:W0:Y:S01]  /*53f0*/  LDS.128 R8, [R15] ;  /* 0x000000000f087984 */ /* 0x000e220000000c00 */
[----:B------:R-:W-:Y:S01]  /*5400*/  FFMA.FTZ R21, R20, 1.4426950216293334961, R21 ;  /* 0x3fb8aa3b14157823 */ /* 0x000fe20000010015 */
[----:B------:R-:W-:Y:S01]  /*5410*/  FFMA.FTZ R22, R22, 1.4426950216293334961, R23 ;  /* 0x3fb8aa3b16167823 */ /* 0x000fe20000010017 */
[----:B------:R-:W-:Y:S01]  /*5420*/  @P1 IMAD.MOV.U32 R23, RZ, RZ, 0x7f800000 ;  /* 0x7f800000ff171424 */ /* 0x000fe200078e00ff */
[----:B------:R-:W-:Y:S01]  /*5430*/  PRMT R27, R24, 0x5410, R27 ;  /* 0x00005410181b7816 */ /* 0x000fe2000000001b */
[----:B------:R-:W-:Y:S01]  /*5440*/  FADD R12, R12, R21 ;  /* 0x000000150c0c7221 */ /* 0x000fe20000000000 */
[----:B------:R-:W-:Y:S01]  /*5450*/  FADD R13, R13, R22 ;  /* 0x000000160d0d7221 */ /* 0x000fe20000000000 */
[----:B------:R-:W-:Y:S01]  /*5460*/  @P1 FFMA.FTZ R12, R6, R23, +INF ;  /* 0x7f800000060c1423 */ /* 0x000fe20000010017 */
[----:B------:R-:W-:Y:S01]  /*5470*/  @P2 IMAD.MOV.U32 R6, RZ, RZ, 0x7f800000 ;  /* 0x7f800000ff062424 */ /* 0x000fe200078e00ff */
[----:B------:R-:W-:Y:S01]  /*5480*/  SHF.R.U32.HI R23, RZ, 0x8, R0 ;  /* 0x00000008ff177819 */ /* 0x000fe20000011600 */
[----:B------:R-:W-:Y:S01]  /*5490*/  IMAD R21, R52, UR5, RZ ;  /* 0x0000000534157c24 */ /* 0x000fe2000f8e02ff */
[C---:B------:R-:W-:Y:S01]  /*54a0*/  FSETP.NEU.AND P1, PT, R7.reuse, RZ, PT ;  /* 0x000000ff0700720b */ /* 0x040fe20003f2d000 */
[----:B------:R-:W-:Y:S01]  /*54b0*/  @P2 FFMA.FTZ R13, R7, R6, +INF ;  /* 0x7f800000070d2423 */ /* 0x000fe20000010006 */
[----:B------:R-:W-:Y:S01]  /*54c0*/  SGXT.U32 R23, R23, 0x1 ;  /* 0x000000011717781a */ /* 0x000fe20000000000 */
[----:B------:R-:W-:Y:S01]  /*54d0*/  USHF.R.S32.HI UR5, URZ, 0x1f, UR4 ;  /* 0x0000001fff057899 */ /* 0x000fe20008011404 */
[----:B------:R-:W-:-:S02]  /*54e0*/  LOP3.LUT R7, R16, 0xffff, RZ, 0xc0, !PT ;  /* 0x0000ffff10077812 */ /* 0x000fc400078ec0ff */
[----:B------:R-:W-:Y:S01]  /*54f0*/  LOP3.LUT R16, R17, 0xffff, RZ, 0xc0, !PT ;  /* 0x0000ffff11107812 */ /* 0x000fe200078ec0ff */
[----:B--2---:R-:W-:Y:S01]  /*5500*/  IMAD R17, R23, R14, RZ ;  /* 0x0000000e17117224 */ /* 0x004fe200078e02ff */
[----:B-1----:R-:W-:Y:S01]  /*5510*/  IADD3 R6, P2, P3, R21, UR4, R28 ;  /* 0x0000000415067c10 */ /* 0x002fe2000fb5e01c */
[----:B------:R-:W1:Y:S01]  /*5520*/  LDCU UR4, c[0x0][0x3ec] ;  /* 0x00007d80ff0477ac */ /* 0x000e620008000800 */
[----:B------:R-:W-:Y:S02]  /*5530*/  SHF.R.S32.HI R20, RZ, 0x1f, R21 ;  /* 0x0000001fff147819 */ /* 0x000fe40000011415 */
[--C-:B------:R-:W-:Y:S02]  /*5540*/  PRMT R36, R18, 0x4210, R7.reuse ;  /* 0x0000421012247816 */ /* 0x100fe40000000007 */
[----:B------:R-:W-:Y:S02]  /*5550*/  PRMT R37, R30, 0x5210, R7 ;  /* 0x000052101e257816 */ /* 0x000fe40000000007 */
[--C-:B------:R-:W-:Y:S01]  /*5560*/  PRMT R38, R19, 0x4210, R16.reuse ;  /* 0x0000421013267816 */ /* 0x100fe20000000010 */
[----:B------:R-:W-:Y:S01]  /*5570*/  IMAD R19, R14, 0x2, R17 ;  /* 0x000000020e137824 */ /* 0x000fe200078e0211 */
[----:B------:R-:W-:Y:S01]  /*5580*/  PRMT R39, R27, 0x5210, R16 ;  /* 0x000052101b277816 */ /* 0x000fe20000000010 */
[----:B------:R-:W-:Y:S01]  /*5590*/  BAR.SYNC.DEFER_BLOCKING 0x0 ;  /* 0x0000000000007b1d */ /* 0x000fe20000010000 */
[----:B------:R-:W-:Y:S01]  /*55a0*/  IADD3.X R7, PT, PT, R20, UR5, R29, P2, P3 ;  /* 0x0000000514077c10 */ /* 0x000fe200097e641d */
[----:B------:R-:W-:Y:S01]  /*55b0*/  IMAD R21, R14, 0x2, R19 ;  /* 0x000000020e157824 */ /* 0x000fe200078e0213 */
[----:B------:R-:W-:-:S04]  /*55c0*/  IADD3 R16, P2, PT, R17, R6, RZ ;  /* 0x0000000611107210 */ /* 0x000fc80007f5e0ff */
[----:B------:R-:W-:Y:S01]  /*55d0*/  LEA.HI.X.SX32 R17, R17, R7, 0x1, P2 ;  /* 0x0000000711117211 */ /* 0x000fe200010f0eff */
[----:B-1----:R-:W-:Y:S01]  /*55e0*/  UIMAD UR4, UR7, UR4, URZ ;  /* 0x00000004070472a4 */ /* 0x002fe2000f8e02ff */
[----:B------:R-:W-:Y:S02]  /*55f0*/  IADD3 R18, P2, PT, R19, R6, RZ ;  /* 0x0000000613127210 */ /* 0x000fe40007f5e0ff */
[C---:B0-----:R-:W-:Y:S01]  /*5600*/  PRMT R41, R8.reuse, 0x7773, RZ ;  /* 0x0000777308297816 */ /* 0x041fe200000000ff */
[----:B------:R-:W-:Y:S01]  /*5610*/  USHF.L.U32 UR7, UR4, 0x2, URZ ;  /* 0x0000000204077899 */ /* 0x000fe200080006ff */
[C---:B------:R-:W-:Y:S01]  /*5620*/  PRMT R35, R8.reuse, 0x7772, RZ ;  /* 0x0000777208237816 */ /* 0x040fe200000000ff */
[----:B------:R-:W-:Y:S01]  /*5630*/  UIMAD.WIDE UR4, UR4, 0x4, URZ ;  /* 0x00000004040478a5 */ /* 0x000fe2000f8e02ff */
[C---:B------:R-:W-:Y:S02]  /*5640*/  PRMT R53, R8.reuse, 0x7771, RZ ;  /* 0x0000777108357816 */ /* 0x040fe400000000ff */
[----:B------:R-:W-:-:S02]  /*5650*/  PRMT R25, R8, 0x7770, RZ ;  /* 0x0000777008197816 */ /* 0x000fc400000000ff */
[----:B------:R-:W-:Y:S02]  /*5660*/  LEA.HI.X.SX32 R19, R19, R7, 0x1, P2 ;  /* 0x0000000713137211 */ /* 0x000fe400010f0eff */
[----:B------:R-:W-:Y:S02]  /*5670*/  IADD3 R8, P2, PT, R21, R6, RZ ;  /* 0x0000000615087210 */ /* 0x000fe40007f5e0ff */
[C---:B------:R-:W-:Y:S01]  /*5680*/  PRMT R49, R9.reuse, 0x7773, RZ ;  /* 0x0000777309317816 */ /* 0x040fe200000000ff */
[----:B------:R0:W-:Y:S01]  /*5690*/  STSM.16.M88.4 [R3], R36 ;  /* 0x0000002403007844 */ /* 0x0001e20000000200 */
[C---:B------:R-:W-:Y:S02]  /*56a0*/  PRMT R43, R9.reuse, 0x7772, RZ ;  /* 0x00007772092b7816 */ /* 0x040fe400000000ff */
[C---:B------:R-:W-:Y:S01]  /*56b0*/  PRMT R31, R9.reuse, 0x7771, RZ ;  /* 0x00007771091f7816 */ /* 0x040fe200000000ff */
[----:B------:R-:W-:Y:S01]  /*56c0*/  BAR.SYNC.DEFER_BLOCKING 0x0 ;  /* 0x0000000000007b1d */ /* 0x000fe20000010000 */
[----:B------:R-:W-:-:S02]  /*56d0*/  PRMT R55, R9, 0x7770, RZ ;  /* 0x0000777009377816 */ /* 0x000fc400000000ff */
[----:B------:R-:W-:Y:S02]  /*56e0*/  LEA.HI.X.SX32 R9, R21, R7, 0x1, P2 ;  /* 0x0000000715097211 */ /* 0x000fe400010f0eff */
[C---:B------:R-:W-:Y:S02]  /*56f0*/  PRMT R47, R10.reuse, 0x7773, RZ ;  /* 0x000077730a2f7816 */ /* 0x040fe400000000ff */
[C---:B------:R-:W-:Y:S02]  /*5700*/  PRMT R33, R10.reuse, 0x7771, RZ ;  /* 0x000077710a217816 */ /* 0x040fe400000000ff */
[----:B------:R-:W-:Y:S02]  /*5710*/  PRMT R27, R10, 0x7770, RZ ;  /* 0x000077700a1b7816 */ /* 0x000fe400000000ff */
[----:B------:R-:W-:Y:S01]  /*5720*/  PRMT R45, R11, 0x7773, RZ ;  /* 0x000077730b2d7816 */ /* 0x000fe200000000ff */
[----:B0-----:R-:W-:Y:S01]  /*5730*/  IMAD R3, R14, 0x2, R21 ;  /* 0x000000020e037824 */ /* 0x001fe200078e0215 */
[----:B------:R-:W-:-:S02]  /*5740*/  PRMT R37, R10, 0x7772, RZ ;  /* 0x000077720a257816 */ /* 0x000fc400000000ff */
[----:B------:R-:W-:Y:S01]  /*5750*/  PRMT R39, R11, 0x7772, RZ ;  /* 0x000077720b277816 */ /* 0x000fe200000000ff */
[C---:B------:R-:W-:Y:S01]  /*5760*/  IMAD R21, R14.reuse, 0x2, R3 ;  /* 0x000000020e157824 */ /* 0x040fe200078e0203 */
[-C--:B------:R-:W-:Y:S02]  /*5770*/  IADD3 R10, P2, PT, R3, R6.reuse, RZ ;  /* 0x00000006030a7210 */ /* 0x080fe40007f5e0ff */
[C---:B------:R-:W-:Y:S01]  /*5780*/  PRMT R51, R11.reuse, 0x7771, RZ ;  /* 0x000077710b337816 */ /* 0x040fe200000000ff */
[C---:B------:R-:W-:Y:S01]  /*5790*/  IMAD R23, R14.reuse, 0x2, R21 ;  /* 0x000000020e177824 */ /* 0x040fe200078e0215 */
[----:B------:R-:W-:Y:S02]  /*57a0*/  PRMT R29, R11, 0x7770, RZ ;  /* 0x000077700b1d7816 */ /* 0x000fe400000000ff */
[----:B------:R-:W-:Y:S01]  /*57b0*/  LEA.HI.X.SX32 R11, R3, R7, 0x1, P2 ;  /* 0x00000007030b7211 */ /* 0x000fe200010f0eff */
[----:B------:R-:W-:Y:S01]  /*57c0*/  IMAD R3, R14, 0x2, R23 ;  /* 0x000000020e037824 */ /* 0x000fe200078e0217 */
[----:B------:R0:W-:Y:S01]  /*57d0*/  STG.E.U8 desc[UR10][R16.64], R25 ;  /* 0x0000001910007986 */ /* 0x0001e2000c10110a */
[----:B------:R-:W-:-:S02]  /*57e0*/  IADD3 R20, P2, PT, R21, R6, RZ ;  /* 0x0000000615147210 */ /* 0x000fc40007f5e0ff */
[-C--:B------:R-:W-:Y:S01]  /*57f0*/  IADD3 R22, P3, PT, R23, R6.reuse, RZ ;  /* 0x0000000617167210 */ /* 0x080fe20007f7e0ff */
[----:B------:R1:W-:Y:S01]  /*5800*/  STG.E.U8 desc[UR10][R18.64], R55 ;  /* 0x0000003712007986 */ /* 0x0003e2000c10110a */
[-C--:B------:R-:W-:Y:S02]  /*5810*/  LEA.HI.X.SX32 R21, R21, R7.reuse, 0x1, P2 ;  /* 0x0000000715157211 */ /* 0x080fe400010f0eff */
[-C--:B------:R-:W-:Y:S01]  /*5820*/  LEA.HI.X.SX32 R23, R23, R7.reuse, 0x1, P3 ;  /* 0x0000000717177211 */ /* 0x080fe200018f0eff */
[----:B------:R2:W-:Y:S01]  /*5830*/  STG.E.U8 desc[UR10][R8.64], R27 ;  /* 0x0000001b08007986 */ /* 0x0005e2000c10110a */
[C---:B0-----:R-:W-:Y:S01]  /*5840*/  IMAD R25, R14.reuse, 0x2, R3 ;  /* 0x000000020e197824 */ /* 0x041fe200078e0203 */
[C---:B------:R-:W-:Y:S02]  /*5850*/  IADD3 R16, P2, PT, R3.reuse, R6, RZ ;  /* 0x0000000603107210 */ /* 0x040fe40007f5e0ff */
[----:B------:R0:W-:Y:S01]  /*5860*/  STG.E.U8 desc[UR10][R10.64], R29 ;  /* 0x0000001d0a007986 */ /* 0x0001e2000c10110a */
[----:B-1----:R-:W-:Y:S01]  /*5870*/  IMAD R19, R14, 0x2, R25 ;  /* 0x000000020e137824 */ /* 0x002fe200078e0219 */
[----:B------:R-:W-:-:S02]  /*5880*/  LEA.HI.X.SX32 R17, R3, R7, 0x1, P2 ;  /* 0x0000000703117211 */ /* 0x000fc400010f0eff */
[----:B------:R1:W-:Y:S01]  /*5890*/  STG.E.U8 desc[UR10][R20.64], R53 ;  /* 0x0000003514007986 */ /* 0x0003e2000c10110a */
[C---:B--2---:R-:W-:Y:S01]  /*58a0*/  IMAD R27, R14.reuse, 0x2, R19 ;  /* 0x000000020e1b7824 */ /* 0x044fe200078e0213 */
[-C--:B------:R-:W-:Y:S02]  /*58b0*/  IADD3 R8, P2, PT, R25, R6.reuse, RZ ;  /* 0x0000000619087210 */ /* 0x080fe40007f5e0ff */
[----:B------:R2:W-:Y:S01]  /*58c0*/  STG.E.U8 desc[UR10][R22.64], R31 ;  /* 0x0000001f16007986 */ /* 0x0005e2000c10110a */
[-C--:B------:R-:W-:Y:S01]  /*58d0*/  IADD3 R18, P3, PT, R19, R6.reuse, RZ ;  /* 0x0000000613127210 */ /* 0x080fe20007f7e0ff */
[C---:B------:R-:W-:Y:S01]  /*58e0*/  IMAD R3, R14.reuse, 0x2, R27 ;  /* 0x000000020e037824 */ /* 0x040fe200078e021b */
[-C--:B------:R-:W-:Y:S01]  /*58f0*/  LEA.HI.X.SX32 R9, R25, R7.reuse, 0x1, P2 ;  /* 0x0000000719097211 */ /* 0x080fe200010f0eff */
[----:B------:R-:W-:Y:S01]  /*5900*/  STG.E.U8 desc[UR10][R16.64], R33 ;  /* 0x0000002110007986 */ /* 0x000fe2000c10110a */
[-C--:B0-----:R-:W-:Y:S01]  /*5910*/  IADD3 R10, P2, PT, R27, R6.reuse, RZ ;  /* 0x000000061b0a7210 */ /* 0x081fe20007f5e0ff */
[C---:B------:R-:W-:Y:S01]  /*5920*/  IMAD R29, R14.reuse, 0x2, R3 ;  /* 0x000000020e1d7824 */ /* 0x040fe200078e0203 */
[-C--:B------:R-:W-:Y:S01]  /*5930*/  LEA.HI.X.SX32 R19, R19, R7.reuse, 0x1, P3 ;  /* 0x0000000713137211 */ /* 0x080fe200018f0eff */
[----:B------:R0:W-:Y:S01]  /*5940*/  STG.E.U8 desc[UR10][R8.64], R51 ;  /* 0x0000003308007986 */ /* 0x0001e2000c10110a */
[-C--:B------:R-:W-:Y:S01]  /*5950*/  LEA.HI.X.SX32 R11, R27, R7.reuse, 0x1, P2 ;  /* 0x000000071b0b7211 */ /* 0x080fe200010f0eff */
[C---:B------:R-:W-:Y:S01]  /*5960*/  IMAD R25, R14.reuse, 0x2, R29 ;  /* 0x000000020e197824 */ /* 0x040fe200078e021d */
[-C--:B-1----:R-:W-:Y:S01]  /*5970*/  IADD3 R20, P2, PT, R3, R6.reuse, RZ ;  /* 0x0000000603147210 */ /* 0x082fe20007f5e0ff */
[----:B------:R1:W-:Y:S01]  /*5980*/  STG.E.U8 desc[UR10][R18.64], R35 ;  /* 0x0000002312007986 */ /* 0x0003e2000c10110a */
[-C--:B--2---:R-:W-:Y:S01]  /*5990*/  IADD3 R22, P3, PT, R29, R6.reuse, RZ ;  /* 0x000000061d167210 */ /* 0x084fe20007f7e0ff */
[C---:B------:R-:W-:Y:S01]  /*59a0*/  IMAD R31, R14.reuse, 0x2, R25 ;  /* 0x000000020e1f7824 */ /* 0x040fe200078e0219 */
[-C--:B------:R-:W-:Y:S01]  /*59b0*/  LEA.HI.X.SX32 R21, R3, R7.reuse, 0x1, P2 ;  /* 0x0000000703157211 */ /* 0x080fe200010f0eff */
[----:B------:R-:W-:Y:S01]  /*59c0*/  STG.E.U8 desc[UR10][R10.64], R43 ;  /* 0x0000002b0a007986 */ /* 0x000fe2000c10110a */
[-C--:B------:R-:W-:Y:S01]  /*59d0*/  LEA.HI.X.SX32 R23, R29, R7.reuse, 0x1, P3 ;  /* 0x000000071d177211 */ /* 0x080fe200018f0eff */
[C---:B------:R-:W-:Y:S01]  /*59e0*/  IMAD R27, R14.reuse, 0x2, R31 ;  /* 0x000000020e1b7824 */ /* 0x040fe200078e021f */
[CC--:B0-----:R-:W-:Y:S01]  /*59f0*/  IADD3 R8, P2, PT, R25.reuse, R6.reuse, RZ ;  /* 0x0000000619087210 */ /* 0x0c1fe20007f5e0ff */
[----:B------:R-:W-:Y:S02]  /*5a00*/  STG.E.U8 desc[UR10][R20.64], R37 ;  /* 0x0000002514007986 */ /* 0x000fe4000c10110a */
[C---:B------:R-:W-:Y:S01]  /*5a10*/  IMAD R33, R14.reuse, 0x2, R27 ;  /* 0x000000020e217824 */ /* 0x040fe200078e021b */
[----:B------:R-:W-:Y:S01]  /*5a20*/  LEA.HI.X.SX32 R9, R25, R7, 0x1, P2 ;  /* 0x0000000719097211 */ /* 0x000fe200010f0eff */
[----:B------:R0:W-:Y:S02]  /*5a30*/  STG.E.U8 desc[UR10][R22.64], R39 ;  /* 0x0000002716007986 */ /* 0x0001e4000c10110a */
[----:B------:R-:W-:Y:S01]  /*5a40*/  IMAD R3, R14, 0x2, R33 ;  /* 0x000000020e037824 */ /* 0x000fe200078e0221 */
[----:B------:R-:W-:-:S02]  /*5a50*/  IADD3 R16, P2, PT, R31, R6, RZ ;  /* 0x000000061f107210 */ /* 0x000fc40007f5e0ff */
[-C--:B------:R-:W-:Y:S01]  /*5a60*/  IADD3 R24, P3, PT, R33, R6.reuse, RZ ;  /* 0x0000000621187210 */ /* 0x080fe20007f7e0ff */
[C---:B------:R-:W-:Y:S01]  /*5a70*/  IMAD R29, R14.reuse, 0x2, R3 ;  /* 0x000000020e1d7824 */ /* 0x040fe200078e0203 */
[-C--:B------:R-:W-:Y:S01]  /*5a80*/  LEA.HI.X.SX32 R17, R31, R7.reuse, 0x1, P2 ;  /* 0x000000071f117211 */ /* 0x080fe200010f0eff */
[----:B------:R-:W-:Y:S01]  /*5a90*/  STG.E.U8 desc[UR10][R8.64], R41 ;  /* 0x0000002908007986 */ /* 0x000fe2000c10110a */
[-C--:B------:R-:W-:Y:S01]  /*5aa0*/  LEA.HI.X.SX32 R25, R33, R7.reuse, 0x1, P3 ;  /* 0x0000000721197211 */ /* 0x080fe200018f0eff */
[C---:B-1----:R-:W-:Y:S01]  /*5ab0*/  IMAD R35, R14.reuse, 0x2, R29 ;  /* 0x000000020e237824 */ /* 0x042fe200078e021d */
[-C--:B------:R-:W-:Y:S01]  /*5ac0*/  IADD3 R18, P2, PT, R27, R6.reuse, RZ ;  /* 0x000000061b127210 */ /* 0x080fe20007f5e0ff */
[----:B------:R-:W1:Y:S01]  /*5ad0*/  LDS.128 R8, [R15] ;  /* 0x000000000f087984 */ /* 0x000e620000000c00 */
[-C--:B0-----:R-:W-:Y:S01]  /*5ae0*/  IADD3 R22, P3, PT, R29, R6.reuse, RZ ;  /* 0x000000061d167210 */ /* 0x081fe20007f7e0ff */
[C---:B------:R-:W-:Y:S01]  /*5af0*/  IMAD R31, R14.reuse, 0x2, R35 ;  /* 0x000000020e1f7824 */ /* 0x040fe200078e0223 */
[-C--:B------:R-:W-:Y:S01]  /*5b00*/  LEA.HI.X.SX32 R19, R27, R7.reuse, 0x1, P2 ;  /* 0x000000071b137211 */ /* 0x080fe200010f0eff */
[----:B------:R0:W-:Y:S01]  /*5b10*/  STG.E.U8 desc[UR10][R16.64], R49 ;  /* 0x0000003110007986 */ /* 0x0001e2000c10110a */
[-C--:B------:R-:W-:Y:S01]  /*5b20*/  IADD3 R20, P2, PT, R3, R6.reuse, RZ ;  /* 0x0000000603147210 */ /* 0x080fe20007f5e0ff */
[C---:B------:R-:W-:Y:S01]  /*5b30*/  IMAD R37, R14.reuse, 0x2, R31 ;  /* 0x000000020e257824 */ /* 0x040fe200078e021f */
[-C--:B------:R-:W-:Y:S01]  /*5b40*/  IADD3 R26, P4, PT, R35, R6.reuse, RZ ;  /* 0x00000006231a7210 */ /* 0x080fe20007f9e0ff */
[----:B------:R2:W-:Y:S01]  /*5b50*/  STG.E.U8 desc[UR10][R18.64], R47 ;  /* 0x0000002f12007986 */ /* 0x0005e2000c10110a */
[-C--:B------:R-:W-:Y:S01]  /*5b60*/  LEA.HI.X.SX32 R21, R3, R7.reuse, 0x1, P2 ;  /* 0x0000000703157211 */ /* 0x080fe200010f0eff */
[C---:B------:R-:W-:Y:S01]  /*5b70*/  IMAD R33, R14.reuse, 0x2, R37 ;  /* 0x000000020e217824 */ /* 0x040fe200078e0225 */
[-C--:B------:R-:W-:Y:S01]  /*5b80*/  LEA.HI.X.SX32 R23, R29, R7.reuse, 0x1, P3 ;  /* 0x000000071d177211 */ /* 0x080fe200018f0eff */
[----:B------:R3:W-:Y:S01]  /*5b90*/  STG.E.U8 desc[UR10][R24.64], R45 ;  /* 0x0000002d18007986 */ /* 0x0007e2000c10110a */
[----:B------:R-:W-:Y:S01]  /*5ba0*/  LEA.HI.X.SX32 R27, R35, R7, 0x1, P4 ;  /* 0x00000007231b7211 */ /* 0x000fe200020f0eff */
[----:B------:R-:W-:Y:S01]  /*5bb0*/  IMAD R39, R14, 0x2, R33 ;  /* 0x000000020e277824 */ /* 0x000fe200078e0221 */
[----:B0-----:R-:W-:-:S03]  /*5bc0*/  IADD3 R16, P2, PT, R31, R6, RZ ;  /* 0x000000061f107210 */ /* 0x001fc60007f5e0ff */
[----:B------:R-:W-:Y:S01]  /*5bd0*/  IMAD R41, R14, 0x2, R39 ;  /* 0x000000020e297824 */ /* 0x000fe200078e0227 */
[----:B--2---:R-:W-:-:S03]  /*5be0*/  IADD3 R18, P3, PT, R37, R6, RZ ;  /* 0x0000000625127210 */ /* 0x004fc60007f7e0ff */
[C---:B------:R-:W-:Y:S01]  /*5bf0*/  IMAD R43, R14.reuse, 0x2, R41 ;  /* 0x000000020e2b7824 */ /* 0x040fe200078e0229 */
[-C--:B------:R-:W-:Y:S02]  /*5c00*/  LEA.HI.X.SX32 R17, R31, R7.reuse, 0x1, P2 ;  /* 0x000000071f117211 */ /* 0x080fe400010f0eff */
[-C--:B---3--:R-:W-:Y:S01]  /*5c10*/  IADD3 R24, P4, PT, R33, R6.reuse, RZ ;  /* 0x0000000621187210 */ /* 0x088fe20007f9e0ff */
[C---:B------:R-:W-:Y:S01]  /*5c20*/  IMAD R3, R14.reuse, 0x2, R43 ;  /* 0x000000020e037824 */ /* 0x040fe200078e022b */
[-C--:B------:R-:W-:Y:S02]  /*5c30*/  LEA.HI.X.SX32 R19, R37, R7.reuse, 0x1, P3 ;  /* 0x0000000725137211 */ /* 0x080fe400018f0eff */
[-C--:B------:R-:W-:Y:S01]  /*5c40*/  IADD3 R30, P3, PT, R41, R6.reuse, RZ ;  /* 0x00000006291e7210 */ /* 0x080fe20007f7e0ff */
[C---:B------:R-:W-:Y:S01]  /*5c50*/  IMAD R15, R14.reuse, 0x2, R3 ;  /* 0x000000020e0f7824 */ /* 0x040fe200078e0203 */
[----:B------:R-:W-:Y:S02]  /*5c60*/  LEA.HI.X.SX32 R25, R33, R7, 0x1, P4 ;  /* 0x0000000721197211 */ /* 0x000fe400020f0eff */
[-C--:B------:R-:W-:Y:S01]  /*5c70*/  IADD3 R28, P2, PT, R39, R6.reuse, RZ ;  /* 0x00000006271c7210 */ /* 0x080fe20007f5e0ff */
[----:B------:R-:W-:Y:S01]  /*5c80*/  IMAD R45, R14, 0x2, R15 ;  /* 0x000000020e2d7824 */ /* 0x000fe200078e020f */
[----:B------:R-:W-:-:S02]  /*5c90*/  IADD3 R32, P4, PT, R43, R6, RZ ;  /* 0x000000062b207210 */ /* 0x000fc40007f9e0ff */
[-C--:B------:R-:W-:Y:S01]  /*5ca0*/  LEA.HI.X.SX32 R31, R41, R7.reuse, 0x1, P3 ;  /* 0x00000007291f7211 */ /* 0x080fe200018f0eff */
[C---:B------:R-:W-:Y:S01]  /*5cb0*/  IMAD R47, R14.reuse, 0x2, R45 ;  /* 0x000000020e2f7824 */ /* 0x040fe200078e022d */
[-C--:B------:R-:W-:Y:S02]  /*5cc0*/  LEA.HI.X.SX32 R29, R39, R7.reuse, 0x1, P2 ;  /* 0x00000007271d7211 */ /* 0x080fe400010f0eff */
[----:B------:R-:W-:Y:S01]  /*5cd0*/  LEA.HI.X.SX32 R33, R43, R7, 0x1, P4 ;  /* 0x000000072b217211 */ /* 0x000fe200020f0eff */
[C---:B------:R-:W-:Y:S01]  /*5ce0*/  IMAD R41, R14.reuse, 0x2, R47 ;  /* 0x000000020e297824 */ /* 0x040fe200078e022f */
[-C--:B------:R-:W-:Y:S02]  /*5cf0*/  IADD3 R34, P2, PT, R3, R6.reuse, RZ ;  /* 0x0000000603227210 */ /* 0x080fe40007f5e0ff */
[-C--:B------:R-:W-:Y:S01]  /*5d00*/  IADD3 R36, P3, PT, R15, R6.reuse, RZ ;  /* 0x000000060f247210 */ /* 0x080fe20007f7e0ff */
[----:B------:R-:W-:Y:S01]  /*5d10*/  IMAD R43, R14, 0x2, R41 ;  /* 0x000000020e2b7824 */ /* 0x000fe200078e0229 */
[----:B------:R-:W-:-:S02]  /*5d20*/  IADD3 R38, P4, PT, R45, R6, RZ ;  /* 0x000000062d267210 */ /* 0x000fc40007f9e0ff */
[-C--:B------:R-:W-:Y:S01]  /*5d30*/  LEA.HI.X.SX32 R35, R3, R7.reuse, 0x1, P2 ;  /* 0x0000000703237211 */ /* 0x080fe200010f0eff */
[----:B------:R-:W-:Y:S01]  /*5d40*/  IMAD R3, R14, 0x2, R43 ;  /* 0x000000020e037824 */ /* 0x000fe200078e022b */
[-C--:B------:R-:W-:Y:S02]  /*5d50*/  IADD3 R14, P2, PT, R47, R6.reuse, RZ ;  /* 0x000000062f0e7210 */ /* 0x080fe40007f5e0ff */
[-C--:B------:R-:W-:Y:S02]  /*5d60*/  LEA.HI.X.SX32 R37, R15, R7.reuse, 0x1, P3 ;  /* 0x000000070f257211 */ /* 0x080fe400018f0eff */
[----:B------:R-:W-:Y:S02]  /*5d70*/  LEA.HI.X.SX32 R39, R45, R7, 0x1, P4 ;  /* 0x000000072d277211 */ /* 0x000fe400020f0eff */
[-C--:B------:R-:W-:Y:S02]  /*5d80*/  IADD3 R40, P3, PT, R41, R6.reuse, RZ ;  /* 0x0000000629287210 */ /* 0x080fe40007f7e0ff */
[----:B------:R-:W-:-:S02]  /*5d90*/  IADD3 R42, P4, PT, R43, R6, RZ ;  /* 0x000000062b2a7210 */ /* 0x000fc40007f9e0ff */
[----:B------:R-:W-:Y:S02]  /*5da0*/  IADD3 R6, P5, PT, R3, R6, RZ ;  /* 0x0000000603067210 */ /* 0x000fe40007fbe0ff */
[----:B------:R-:W-:Y:S02]  /*5db0*/  LEA.HI.X.SX32 R15, R47, R7, 0x1, P2 ;  /* 0x000000072f0f7211 */ /* 0x000fe400010f0eff */
[----:B-1----:R-:W-:Y:S02]  /*5dc0*/  PRMT R69, R8, 0x7770, RZ ;  /* 0x0000777008457816 */ /* 0x002fe400000000ff */
[C---:B------:R-:W-:Y:S02]  /*5dd0*/  PRMT R47, R9.reuse, 0x7773, RZ ;  /* 0x00007773092f7816 */ /* 0x040fe400000000ff */
[C---:B------:R-:W-:Y:S01]  /*5de0*/  PRMT R55, R9.reuse, 0x7772, RZ ;  /* 0x0000777209377816 */ /* 0x040fe200000000ff */
[----:B------:R0:W-:Y:S01]  /*5df0*/  STG.E.U8 desc[UR10][R20.64], R69 ;  /* 0x0000004514007986 */ /* 0x0001e2000c10110a */
[----:B------:R-:W-:-:S02]  /*5e00*/  PRMT R63, R9, 0x7771, RZ ;  /* 0x00007771093f7816 */ /* 0x000fc400000000ff */
[----:B------:R-:W-:Y:S02]  /*5e10*/  PRMT R67, R9, 0x7770, RZ ;  /* 0x0000777009437816 */ /* 0x000fe400000000ff */
[-C--:B------:R-:W-:Y:S02]  /*5e20*/  LEA.HI.X.SX32 R41, R41, R7.reuse, 0x1, P3 ;  /* 0x0000000729297211 */ /* 0x080fe400018f0eff */
[----:B------:R-:W-:Y:S01]  /*5e30*/  LEA.HI.X.SX32 R43, R43, R7, 0x1, P4 ;  /* 0x000000072b2b7211 */ /* 0x000fe200020f0eff */
[----:B------:R-:W-:Y:S01]  /*5e40*/  STG.E.U8 desc[UR10][R22.64], R67 ;  /* 0x0000004316007986 */ /* 0x000fe2000c10110a */
[----:B------:R-:W-:Y:S02]  /*5e50*/  PRMT R65, R10, 0x7770, RZ ;  /* 0x000077700a417816 */ /* 0x000fe400000000ff */
[C---:B------:R-:W-:Y:S01]  /*5e60*/  PRMT R9, R11.reuse, 0x7773, RZ ;  /* 0x000077730b097816 */ /* 0x040fe200000000ff */
[----:B0-----:R-:W0:Y:S01]  /*5e70*/  LDC.64 R20, c[0x0][0x3a0] ;  /* 0x0000e800ff147b82 */ /* 0x001e220000000a00 */
[C---:B------:R-:W-:Y:S01]  /*5e80*/  PRMT R51, R11.reuse, 0x7772, RZ ;  /* 0x000077720b337816 */ /* 0x040fe200000000ff */
[----:B------:R-:W-:Y:S01]  /*5e90*/  STG.E.U8 desc[UR10][R26.64], R65 ;  /* 0x000000411a007986 */ /* 0x000fe2000c10110a */
[----:B------:R-:W-:-:S02]  /*5ea0*/  PRMT R59, R11, 0x7771, RZ ;  /* 0x000077710b3b7816 */ /* 0x000fc400000000ff */
[----:B------:R-:W-:Y:S02]  /*5eb0*/  LEA.HI.X.SX32 R7, R3, R7, 0x1, P5 ;  /* 0x0000000703077211 */ /* 0x000fe400028f0eff */
[----:B------:R-:W-:Y:S02]  /*5ec0*/  PRMT R11, R11, 0x7770, RZ ;  /* 0x000077700b0b7816 */ /* 0x000fe400000000ff */
[----:B------:R-:W-:Y:S02]  /*5ed0*/  PRMT R3, R8, 0x7771, RZ ;  /* 0x0000777108037816 */ /* 0x000fe400000000ff */
[----:B------:R-:W-:Y:S01]  /*5ee0*/  PRMT R61, R10, 0x7771, RZ ;  /* 0x000077710a3d7816 */ /* 0x000fe200000000ff */
[----:B------:R1:W-:Y:S01]  /*5ef0*/  STG.E.U8 desc[UR10][R16.64], R11 ;  /* 0x0000000b10007986 */ /* 0x0003e2000c10110a */
[----:B------:R-:W-:Y:S02]  /*5f00*/  PRMT R57, R8, 0x7772, RZ ;  /* 0x0000777208397816 */ /* 0x000fe400000000ff */
[----:B------:R-:W-:Y:S01]  /*5f10*/  PRMT R53, R10, 0x7772, RZ ;  /* 0x000077720a357816 */ /* 0x000fe200000000ff */
[----:B------:R2:W-:Y:S01]  /*5f20*/  STG.E.U8 desc[UR10][R18.64], R3 ;  /* 0x0000000312007986 */ /* 0x0005e2000c10110a */
[----:B------:R-:W-:-:S02]  /*5f30*/  PRMT R49, R8, 0x7773, RZ ;  /* 0x0000777308317816 */ /* 0x000fc400000000ff */
[----:B------:R-:W-:Y:S01]  /*5f40*/  PRMT R45, R10, 0x7773, RZ ;  /* 0x000077730a2d7816 */ /* 0x000fe200000000ff */
[----:B------:R3:W-:Y:S01]  /*5f50*/  STG.E.U8 desc[UR10][R24.64], R63 ;  /* 0x0000003f18007986 */ /* 0x0007e2000c10110a */
[----:B------:R-:W-:-:S03]  /*5f60*/  FSEL R8, R13, -INF , P1 ;  /* 0xff8000000d087808 */ /* 0x000fc60000800000 */
[----:B------:R3:W-:Y:S02]  /*5f70*/  STG.E.U8 desc[UR10][R28.64], R61 ;  /* 0x0000003d1c007986 */ /* 0x0007e4000c10110a */
[----:B-1----:R-:W-:Y:S01]  /*5f80*/  FFMA R11, R8, 0.69314718246459960938, R5 ;  /* 0x3f317218080b7823 */ /* 0x002fe20000000005 */
[----:B------:R-:W-:Y:S01]  /*5f90*/  IMAD.SHL.U32 R5, R52, 0x4, RZ ;  /* 0x0000000434057824 */ /* 0x000fe200078e00ff */
[----:B------:R3:W-:Y:S01]  /*5fa0*/  STG.E.U8 desc[UR10][R30.64], R59 ;  /* 0x0000003b1e007986 */ /* 0x0007e2000c10110a */
[----:B--2---:R-:W-:Y:S02]  /*5fb0*/  FSEL R3, R12, -INF , P0 ;  /* 0xff8000000c037808 */ /* 0x004fe40000000000 */
[C---:B------:R-:W-:Y:S01]  /*5fc0*/  LOP3.LUT P0, RZ, R0.reuse, 0x100, RZ, 0xc0, !PT ;  /* 0x0000010000ff7812 */ /* 0x040fe2000780c0ff */
[----:B------:R3:W-:Y:S02]  /*5fd0*/  STG.E.U8 desc[UR10][R32.64], R57 ;  /* 0x0000003920007986 */ /* 0x0007e4000c10110a */
[----:B------:R-:W-:Y:S01]  /*5fe0*/  FFMA R10, R3, 0.69314718246459960938, R4 ;  /* 0x3f317218030a7823 */ /* 0x000fe20000000004 */
[----:B------:R-:W-:Y:S01]  /*5ff0*/  IMAD.SHL.U32 R3, R0, 0x2, RZ ;  /* 0x0000000200037824 */ /* 0x000fe200078e00ff */
[----:B------:R3:W-:Y:S01]  /*6000*/  STG.E.U8 desc[UR10][R34.64], R55 ;  /* 0x0000003722007986 */ /* 0x0007e2000c10110a */
[----:B------:R-:W-:Y:S01]  /*6010*/  IMAD.HI R0, R52, 0x4, RZ ;  /* 0x0000000434007827 */ /* 0x000fe200078e02ff */
[----:B0-----:R-:W-:-:S02]  /*6020*/  IADD3 R4, P1, P2, R5, UR7, R20 ;  /* 0x0000000705047c10 */ /* 0x001fc4000fa3e014 */
[----:B------:R3:W-:Y:S01]  /*6030*/  STG.E.U8 desc[UR10][R36.64], R53 ;  /* 0x0000003524007986 */ /* 0x0007e2000c10110a */
[----:B------:R-:W-:Y:S02]  /*6040*/  LOP3.LUT R3, R3, 0x3f8, RZ, 0xc0, !PT ;  /* 0x000003f803037812 */ /* 0x000fe400078ec0ff */
[----:B------:R-:W-:Y:S01]  /*6050*/  IADD3.X R5, PT, PT, R0, UR5, R21, P1, P2 ;  /* 0x0000000500057c10 */ /* 0x000fe20008fe4415 */
[----:B------:R3:W-:Y:S04]  /*6060*/  STG.E.U8 desc[UR10][R38.64], R51 ;  /* 0x0000003326007986 */ /* 0x0007e8000c10110a */
[----:B------:R3:W-:Y:S04]  /*6070*/  STG.E.U8 desc[UR10][R14.64], R49 ;  /* 0x000000310e007986 */ /* 0x0007e8000c10110a */
[----:B------:R3:W-:Y:S04]  /*6080*/  STG.E.U8 desc[UR10][R40.64], R47 ;  /* 0x0000002f28007986 */ /* 0x0007e8000c10110a */
[----:B------:R3:W-:Y:S04]  /*6090*/  STG.E.U8 desc[UR10][R42.64], R45 ;  /* 0x0000002d2a007986 */ /* 0x0007e8000c10110a */
[----:B------:R3:W-:Y:S01]  /*60a0*/  STG.E.U8 desc[UR10][R6.64], R9 ;  /* 0x0000000906007986 */ /* 0x0007e2000c10110a */
[----:B------:R-:W-:Y:S06]  /*60b0*/  BAR.SYNC.DEFER_BLOCKING 0x0 ;  /* 0x0000000000007b1d */ /* 0x000fec0000010000 */
[----:B------:R3:W-:Y:S02]  /*60c0*/  STS.64 [R3+UR6], R10 ;  /* 0x0000000a03007988 */ /* 0x0007e40008000a06 */
[----:B------:R-:W-:Y:S06]  /*60d0*/  BAR.SYNC.DEFER_BLOCKING 0x0 ;  /* 0x0000000000007b1d */ /* 0x000fec0000010000 */
[----:B------:R-:W-:Y:S05]  /*60e0*/  @P0 EXIT ;  /* 0x000000000000094d */ /* 0x000fea0003800000 */
[----:B---3--:R-:W0:Y:S04]  /*60f0*/  LDS R3, [R2] ;  /* 0x0000000002037984 */ /* 0x008e280000000800 */
[----:B0-----:R-:W-:Y:S01]  /*6100*/  STG.E desc[UR10][R4.64], R3 ;  /* 0x0000000304007986 */ /* 0x001fe2000c10190a */
[----:B------:R-:W-:Y:S05]  /*6110*/  EXIT ;  /* 0x000000000000794d */ /* 0x000fea0003800000 */
.L_x_2:
[----:B------:R-:W-:-:S00]  /*6120*/  BRA `(.L_x_2) ;  /* 0xfffffffc00fc7947 */ /* 0x000fc0000383ffff */
[----:B------:R-:W-:-:S00]  /*6130*/  NOP ;  /* 0x0000000000007918 */ /* 0x000fc00000000000 */
        /* <DEDUP_REMOVED lines=12> */
.L_x_3:


//--------------------- .nv.global.init           --------------------------
	.section	.nv.global.init,"aw",@progbits
.nv.global.init:
	.type		_$_str,@object
	.size		_$_str,(.L_0 - _$_str)
_$_str:
        /*0000*/ 	.byte	0x5f, 0x5f, 0x43, 0x55, 0x44, 0x41, 0x5f, 0x46, 0x54, 0x5a, 0x00
.L_0:


//--------------------- .nv.shared.attn_fwd       --------------------------
	.section	.nv.shared.attn_fwd,"aw",@nobits
	.sectionflags	@""
	.align	16
	.zero		1024


//--------------------- .nv.shared.reserved.0     --------------------------
	.section	.nv.shared.reserved.0,"aw",@nobits
	.weak		__nv_reservedSMEM_offset_0_alias
	.size		__nv_reservedSMEM_offset_0_alias, 0, 64
	.other		__nv_reservedSMEM_offset_0_alias,@"STO_CUDA_RESERVED_SHARED STV_DEFAULT"
__nv_reservedSMEM_offset_0_alias:
	.zero		0
	.zero		64


//--------------------- .nv.constant0.attn_fwd    --------------------------
	.section	.nv.constant0.attn_fwd,"a",@progbits
	.sectionflags	@""
	.align	4
.nv.constant0.attn_fwd:
	.zero		1032


//--------------------- SYMBOLS --------------------------

	.type		.nv.reservedSmem.offset0,@object
	.size		.nv.reservedSmem.offset0,0x4
	.type		.nv.reservedSmem.cap,@object
	.size		.nv.reservedSmem.cap,0x4
